// auto-generated by cutlass_sweep.sparse_gemm — config: {"arch": "sm_90", "cluster_m": 1, "cluster_n": 2, "dtype": "bf16", "tile_k": 128, "tile_m": 256, "tile_n": 128}
#include "cutlass/cutlass.h"
#include "cutlass/gemm/collective/collective_builder.hpp"
#include "cutlass/gemm/device/gemm_universal_adapter.h"
#include "cutlass/gemm/kernel/gemm_universal.hpp"
#include "cutlass/epilogue/collective/collective_builder.hpp"

using Elem = cutlass::bfloat16_t;
using Acc  = float;
using TileShape    = cute::Shape<cute::_256, cute::_128, cute::_128>;
using ClusterShape = cute::Shape<cute::_1, cute::_2, cute::_1>;

using CollectiveEpilogue = typename cutlass::epilogue::collective::CollectiveBuilder<
    cutlass::arch::Sm90, cutlass::arch::OpClassSparseTensorOp,
    TileShape, ClusterShape,
    cutlass::epilogue::collective::EpilogueTileAuto,
    Acc, Acc,
    Acc, cutlass::layout::ColumnMajor, 128 / cutlass::sizeof_bits<Acc>::value,
    Acc, cutlass::layout::ColumnMajor, 128 / cutlass::sizeof_bits<Acc>::value,
    cutlass::epilogue::collective::EpilogueScheduleAuto
  >::CollectiveOp;

using CollectiveMainloop = typename cutlass::gemm::collective::CollectiveBuilder<
    cutlass::arch::Sm90, cutlass::arch::OpClassSparseTensorOp,
    Elem, cutlass::layout::RowMajor, 128 / cutlass::sizeof_bits<Elem>::value,
    Elem, cutlass::layout::ColumnMajor, 128 / cutlass::sizeof_bits<Elem>::value,
    Acc,
    TileShape, ClusterShape,
    cutlass::gemm::collective::StageCountAutoCarveout<static_cast<int>(sizeof(typename CollectiveEpilogue::SharedStorage))>,
    cutlass::gemm::collective::KernelScheduleAuto
  >::CollectiveOp;

using GemmKernel = cutlass::gemm::kernel::GemmUniversal<
    cute::Shape<int,int,int,int>,
    CollectiveMainloop,
    CollectiveEpilogue
>;
using Gemm = cutlass::gemm::device::GemmUniversalAdapter<GemmKernel>;

auto* _anchor = &cutlass::device_kernel<GemmKernel>;


// ===== COMPILED SASS (sm_90a) =====

	.target	sm_90a

	.elftype	@"ET_EXEC"


//--------------------- .note.nv.tkinfo           --------------------------
	.section	.note.nv.tkinfo,"",@"SHT_NOTE"
	.sectionflags	@"SHF_NOTE_NV_TKINFO"
	.tkinfo
        /*0018*/ 	.word	0x00000002
        /*0030*/ 	.string	""
        /*0030*/ 	.string	"ptxas"
        /*0030*/ 	.string	"Cuda compilation tools, release 13.0, V13.0.88"
        /*0030*/ 	.string	"Build cuda_13.0.r13.0/compiler.36424714_0"
        /*0030*/ 	.string	"-arch sm_90a -m 64 "



//--------------------- .note.nv.cuinfo           --------------------------
	.section	.note.nv.cuinfo,"",@"SHT_NOTE"
	.sectionflags	@"SHF_NOTE_NV_CUINFO"
        /*0018*/ 	.short	0x0002
        /*001a*/ 	.short	0x005a
        /*001c*/ 	.short	0x0082
	.zero		2


//--------------------- .nv.info                  --------------------------
	.section	.nv.info,"",@"SHT_CUDA_INFO"
	.align	4


	//----- nvinfo : EIATTR_REGCOUNT
	.align		4
        /*0000*/ 	.byte	0x04, 0x2f
        /*0002*/ 	.short	(.L_12 - .L_11)
	.align		4
.L_11:
        /*0004*/ 	.word	index@(_ZN7cutlass13device_kernelINS_4gemm6kernel13GemmUniversalIN4cute5tupleIJiiiiEEENS1_10collective13CollectiveMmaINS1_40MainloopSm90TmaGmmaWarpSpecializedSparseILi3ENS5_IJNS4_1CILi1EEENSA_ILi2EEESB_EEENS1_35KernelTmaWarpSpecializedCooperativeEEENS5_IJNSA_ILi256EEENSA_ILi128EEESH_EEENS_10bfloat16_tENS5_IJNS4_6LayoutINS5_IJiNS5_IJSC_iEEEiEEENS5_IJlNS5_IJSB_SC_EEElEEEEENSK_INS5_IJNS5_IJNS5_IJNSA_ILi8EEESC_NSA_ILi4EEEEEEiEEENS5_IJNS5_IJNSA_ILi16EEESC_SR_EEEiEEEiEEENS5_IJNS5_IJNS5_IJSH_SU_NSA_ILi2048EEEEEENSA_ILi8192EEEEEENS5_IJNS5_IJSB_NSA_ILi1024EEENSA_ILi32EEEEEElEEElEEEEEEEESJ_NS5_IJlSB_lEEENS4_8TiledMMAINS4_8MMA_AtomIJNS4_4SM904GMMA6SPARSE29GMMA_64x128x32_F32BF16BF16_SSILNS1D_5MajorE0ELS1G_0ELNS1D_7ScaleInE1ELS1H_1ELNS1D_9SparseSelE0EEEEEENSK_INS5_IJSC_SB_SB_EEENS5_IJSB_NSA_ILi0EEES1M_EEEEENS5_IJNS4_10UnderscoreES1P_S1P_EEEEENS4_23SM90_TMA_LOAD_MULTICASTENS4_14ComposedLayoutINS4_7SwizzleILi3ELi4ELi3EEENS4_25smem_sparse_ptr_flag_bitsILi2ELi16EEENSK_INS5_IJNS5_IJSB_SQ_EEENS5_IJSC_NSA_ILi64EEEEEEEEENS5_IJNS5_IJS1M_SH_EEESN_EEEEEEEvNS4_8identityENS4_13SM90_TMA_LOADENS1T_IS1V_NS4_18smem_ptr_flag_bitsILi16EEENSK_INS5_IJSQ_S1Z_EEENS5_IJS1Z_SB_EEEEEEEvS26_EENS_8epilogue10collective6detail29Sm90TmaWarpSpecializedAdapterINS2G_15DefaultEpilogueIfNS5_IJSB_llEEES2K_NS2F_6thread17LinearCombinationIfLi1EffLNS2L_9ScaleType4KindE0ELNS_15FloatRoundStyleE2EfEENS1_15EpilogueDefaultEEEEEvvEEEEvNT_6ParamsE)
        /*0008*/ 	.word	0x000000a8


	//----- nvinfo : EIATTR_FRAME_SIZE
	.align		4
.L_12:
        /*000c*/ 	.byte	0x04, 0x11
        /*000e*/ 	.short	(.L_14 - .L_13)
	.align		4
.L_13:
        /*0010*/ 	.word	index@(_ZN7cutlass13device_kernelINS_4gemm6kernel13GemmUniversalIN4cute5tupleIJiiiiEEENS1_10collective13CollectiveMmaINS1_40MainloopSm90TmaGmmaWarpSpecializedSparseILi3ENS5_IJNS4_1CILi1EEENSA_ILi2EEESB_EEENS1_35KernelTmaWarpSpecializedCooperativeEEENS5_IJNSA_ILi256EEENSA_ILi128EEESH_EEENS_10bfloat16_tENS5_IJNS4_6LayoutINS5_IJiNS5_IJSC_iEEEiEEENS5_IJlNS5_IJSB_SC_EEElEEEEENSK_INS5_IJNS5_IJNS5_IJNSA_ILi8EEESC_NSA_ILi4EEEEEEiEEENS5_IJNS5_IJNSA_ILi16EEESC_SR_EEEiEEEiEEENS5_IJNS5_IJNS5_IJSH_SU_NSA_ILi2048EEEEEENSA_ILi8192EEEEEENS5_IJNS5_IJSB_NSA_ILi1024EEENSA_ILi32EEEEEElEEElEEEEEEEESJ_NS5_IJlSB_lEEENS4_8TiledMMAINS4_8MMA_AtomIJNS4_4SM904GMMA6SPARSE29GMMA_64x128x32_F32BF16BF16_SSILNS1D_5MajorE0ELS1G_0ELNS1D_7ScaleInE1ELS1H_1ELNS1D_9SparseSelE0EEEEEENSK_INS5_IJSC_SB_SB_EEENS5_IJSB_NSA_ILi0EEES1M_EEEEENS5_IJNS4_10UnderscoreES1P_S1P_EEEEENS4_23SM90_TMA_LOAD_MULTICASTENS4_14ComposedLayoutINS4_7SwizzleILi3ELi4ELi3EEENS4_25smem_sparse_ptr_flag_bitsILi2ELi16EEENSK_INS5_IJNS5_IJSB_SQ_EEENS5_IJSC_NSA_ILi64EEEEEEEEENS5_IJNS5_IJS1M_SH_EEESN_EEEEEEEvNS4_8identityENS4_13SM90_TMA_LOADENS1T_IS1V_NS4_18smem_ptr_flag_bitsILi16EEENSK_INS5_IJSQ_S1Z_EEENS5_IJS1Z_SB_EEEEEEEvS26_EENS_8epilogue10collective6detail29Sm90TmaWarpSpecializedAdapterINS2G_15DefaultEpilogueIfNS5_IJSB_llEEES2K_NS2F_6thread17LinearCombinationIfLi1EffLNS2L_9ScaleType4KindE0ELNS_15FloatRoundStyleE2EfEENS1_15EpilogueDefaultEEEEEvvEEEEvNT_6ParamsE)
        /*0014*/ 	.word	0x00000000


	//----- nvinfo : EIATTR_MIN_STACK_SIZE
	.align		4
.L_14:
        /*0018*/ 	.byte	0x04, 0x12
        /*001a*/ 	.short	(.L_16 - .L_15)
	.align		4
.L_15:
        /*001c*/ 	.word	index@(_ZN7cutlass13device_kernelINS_4gemm6kernel13GemmUniversalIN4cute5tupleIJiiiiEEENS1_10collective13CollectiveMmaINS1_40MainloopSm90TmaGmmaWarpSpecializedSparseILi3ENS5_IJNS4_1CILi1EEENSA_ILi2EEESB_EEENS1_35KernelTmaWarpSpecializedCooperativeEEENS5_IJNSA_ILi256EEENSA_ILi128EEESH_EEENS_10bfloat16_tENS5_IJNS4_6LayoutINS5_IJiNS5_IJSC_iEEEiEEENS5_IJlNS5_IJSB_SC_EEElEEEEENSK_INS5_IJNS5_IJNS5_IJNSA_ILi8EEESC_NSA_ILi4EEEEEEiEEENS5_IJNS5_IJNSA_ILi16EEESC_SR_EEEiEEEiEEENS5_IJNS5_IJNS5_IJSH_SU_NSA_ILi2048EEEEEENSA_ILi8192EEEEEENS5_IJNS5_IJSB_NSA_ILi1024EEENSA_ILi32EEEEEElEEElEEEEEEEESJ_NS5_IJlSB_lEEENS4_8TiledMMAINS4_8MMA_AtomIJNS4_4SM904GMMA6SPARSE29GMMA_64x128x32_F32BF16BF16_SSILNS1D_5MajorE0ELS1G_0ELNS1D_7ScaleInE1ELS1H_1ELNS1D_9SparseSelE0EEEEEENSK_INS5_IJSC_SB_SB_EEENS5_IJSB_NSA_ILi0EEES1M_EEEEENS5_IJNS4_10UnderscoreES1P_S1P_EEEEENS4_23SM90_TMA_LOAD_MULTICASTENS4_14ComposedLayoutINS4_7SwizzleILi3ELi4ELi3EEENS4_25smem_sparse_ptr_flag_bitsILi2ELi16EEENSK_INS5_IJNS5_IJSB_SQ_EEENS5_IJSC_NSA_ILi64EEEEEEEEENS5_IJNS5_IJS1M_SH_EEESN_EEEEEEEvNS4_8identityENS4_13SM90_TMA_LOADENS1T_IS1V_NS4_18smem_ptr_flag_bitsILi16EEENSK_INS5_IJSQ_S1Z_EEENS5_IJS1Z_SB_EEEEEEEvS26_EENS_8epilogue10collective6detail29Sm90TmaWarpSpecializedAdapterINS2G_15DefaultEpilogueIfNS5_IJSB_llEEES2K_NS2F_6thread17LinearCombinationIfLi1EffLNS2L_9ScaleType4KindE0ELNS_15FloatRoundStyleE2EfEENS1_15EpilogueDefaultEEEEEvvEEEEvNT_6ParamsE)
        /*0020*/ 	.word	0x00000000
.L_16:


//--------------------- .nv.compat                --------------------------
	.section	.nv.compat,"",@"SHT_CUDA_COMPAT_INFO"
	.align	4
        /*0000*/ 	.byte	0x02, 0x09, 0x01, 0x00, 0x02, 0x02, 0x04, 0x00, 0x02, 0x05, 0x05, 0x00, 0x03, 0x07, 0x01, 0x01
        /*0010*/ 	.byte	0x02, 0x03, 0x01, 0x00, 0x02, 0x06, 0x01, 0x00, 0x04, 0x0b, 0x08, 0x00, 0x00, 0x00, 0x00, 0x00
        /*0020*/ 	.byte	0x00, 0x00, 0x00, 0x00


//--------------------- .nv.info._ZN7cutlass13device_kernelINS_4gemm6kernel13GemmUniversalIN4cute5tupleIJiiiiEEENS1_10collective13CollectiveMmaINS1_40MainloopSm90TmaGmmaWarpSpecializedSparseILi3ENS5_IJNS4_1CILi1EEENSA_ILi2EEESB_EEENS1_35KernelTmaWarpSpecializedCooperativeEEENS5_IJNSA_ILi256EEENSA_ILi128EEESH_EEENS_10bfloat16_tENS5_IJNS4_6LayoutINS5_IJiNS5_IJSC_iEEEiEEENS5_IJlNS5_IJSB_SC_EEElEEEEENSK_INS5_IJNS5_IJNS5_IJNSA_ILi8EEESC_NSA_ILi4EEEEEEiEEENS5_IJNS5_IJNSA_ILi16EEESC_SR_EEEiEEEiEEENS5_IJNS5_IJNS5_IJSH_SU_NSA_ILi2048EEEEEENSA_ILi8192EEEEEENS5_IJNS5_IJSB_NSA_ILi1024EEENSA_ILi32EEEEEElEEElEEEEEEEESJ_NS5_IJlSB_lEEENS4_8TiledMMAINS4_8MMA_AtomIJNS4_4SM904GMMA6SPARSE29GMMA_64x128x32_F32BF16BF16_SSILNS1D_5MajorE0ELS1G_0ELNS1D_7ScaleInE1ELS1H_1ELNS1D_9SparseSelE0EEEEEENSK_INS5_IJSC_SB_SB_EEENS5_IJSB_NSA_ILi0EEES1M_EEEEENS5_IJNS4_10UnderscoreES1P_S1P_EEEEENS4_23SM90_TMA_LOAD_MULTICASTENS4_14ComposedLayoutINS4_7SwizzleILi3ELi4ELi3EEENS4_25smem_sparse_ptr_flag_bitsILi2ELi16EEENSK_INS5_IJNS5_IJSB_SQ_EEENS5_IJSC_NSA_ILi64EEEEEEEEENS5_IJNS5_IJS1M_SH_EEESN_EEEEEEEvNS4_8identityENS4_13SM90_TMA_LOADENS1T_IS1V_NS4_18smem_ptr_flag_bitsILi16EEENSK_INS5_IJSQ_S1Z_EEENS5_IJS1Z_SB_EEEEEEEvS26_EENS_8epilogue10collective6detail29Sm90TmaWarpSpecializedAdapterINS2G_15DefaultEpilogueIfNS5_IJSB_llEEES2K_NS2F_6thread17LinearCombinationIfLi1EffLNS2L_9ScaleType4KindE0ELNS_15FloatRoundStyleE2EfEENS1_15EpilogueDefaultEEEEEvvEEEEvNT_6ParamsE --------------------------
	.section	.nv.info._ZN7cutlass13device_kernelINS_4gemm6kernel13GemmUniversalIN4cute5tupleIJiiiiEEENS1_10collective13CollectiveMmaINS1_40MainloopSm90TmaGmmaWarpSpecializedSparseILi3ENS5_IJNS4_1CILi1EEENSA_ILi2EEESB_EEENS1_35KernelTmaWarpSpecializedCooperativeEEENS5_IJNSA_ILi256EEENSA_ILi128EEESH_EEENS_10bfloat16_tENS5_IJNS4_6LayoutINS5_IJiNS5_IJSC_iEEEiEEENS5_IJlNS5_IJSB_SC_EEElEEEEENSK_INS5_IJNS5_IJNS5_IJNSA_ILi8EEESC_NSA_ILi4EEEEEEiEEENS5_IJNS5_IJNSA_ILi16EEESC_SR_EEEiEEEiEEENS5_IJNS5_IJNS5_IJSH_SU_NSA_ILi2048EEEEEENSA_ILi8192EEEEEENS5_IJNS5_IJSB_NSA_ILi1024EEENSA_ILi32EEEEEElEEElEEEEEEEESJ_NS5_IJlSB_lEEENS4_8TiledMMAINS4_8MMA_AtomIJNS4_4SM904GMMA6SPARSE29GMMA_64x128x32_F32BF16BF16_SSILNS1D_5MajorE0ELS1G_0ELNS1D_7ScaleInE1ELS1H_1ELNS1D_9SparseSelE0EEEEEENSK_INS5_IJSC_SB_SB_EEENS5_IJSB_NSA_ILi0EEES1M_EEEEENS5_IJNS4_10UnderscoreES1P_S1P_EEEEENS4_23SM90_TMA_LOAD_MULTICASTENS4_14ComposedLayoutINS4_7SwizzleILi3ELi4ELi3EEENS4_25smem_sparse_ptr_flag_bitsILi2ELi16EEENSK_INS5_IJNS5_IJSB_SQ_EEENS5_IJSC_NSA_ILi64EEEEEEEEENS5_IJNS5_IJS1M_SH_EEESN_EEEEEEEvNS4_8identityENS4_13SM90_TMA_LOADENS1T_IS1V_NS4_18smem_ptr_flag_bitsILi16EEENSK_INS5_IJSQ_S1Z_EEENS5_IJS1Z_SB_EEEEEEEvS26_EENS_8epilogue10collective6detail29Sm90TmaWarpSpecializedAdapterINS2G_15DefaultEpilogueIfNS5_IJSB_llEEES2K_NS2F_6thread17LinearCombinationIfLi1EffLNS2L_9ScaleType4KindE0ELNS_15FloatRoundStyleE2EfEENS1_15EpilogueDefaultEEEEEvvEEEEvNT_6ParamsE,"",@"SHT_CUDA_INFO"
	.sectionflags	@""
	.align	4


	//----- nvinfo : EIATTR_CUDA_API_VERSION
	.align		4
        /*0000*/ 	.byte	0x04, 0x37
        /*0002*/ 	.short	(.L_18 - .L_17)
.L_17:
        /*0004*/ 	.word	0x00000082


	//----- nvinfo : EIATTR_KPARAM_INFO
	.align		4
.L_18:
        /*0008*/ 	.byte	0x04, 0x17
        /*000a*/ 	.short	(.L_20 - .L_19)
.L_19:
        /*000c*/ 	.word	0x00000000
        /*0010*/ 	.short	0x0000
        /*0012*/ 	.short	0x0070
        /*0014*/ 	.byte	0x00, 0xf0, 0x01, 0x14


	//----- nvinfo : EIATTR_SPARSE_MMA_MASK
	.align		4
.L_20:
        /*0018*/ 	.byte	0x03, 0x50
        /*001a*/ 	.short	0x0002


	//----- nvinfo : EIATTR_MAXREG_COUNT
	.align		4
        /*001c*/ 	.byte	0x03, 0x1b
        /*001e*/ 	.short	0x00a8


	//----- nvinfo : EIATTR_NUM_BARRIERS
	.align		4
        /*0020*/ 	.byte	0x02, 0x4c
        /*0022*/ 	.byte	0x01
	.zero		1


	//----- nvinfo : EIATTR_MERCURY_ISA_VERSION
	.align		4
        /*0024*/ 	.byte	0x03, 0x5f
        /*0026*/ 	.short	0x0101


	//----- nvinfo : EIATTR_INT_WARP_WIDE_INSTR_OFFSETS
	.align		4
        /*0028*/ 	.byte	0x04, 0x31
        /*002a*/ 	.short	(.L_22 - .L_21)


	//   ....[0]....
.L_21:
        /*002c*/ 	.word	0x000004a0


	//   ....[1]....
        /*0030*/ 	.word	0x000004c0


	//   ....[2]....
        /*0034*/ 	.word	0x00000650


	//----- nvinfo : EIATTR_COOP_GROUP_MASK_REGIDS
	.align		4
.L_22:
        /*0038*/ 	.byte	0x04, 0x29
        /*003a*/ 	.short	(.L_24 - .L_23)


	//   ....[0]....
.L_23:
        /*003c*/ 	.word	0xffffffff


	//   ....[1]....
        /*0040*/ 	.word	0xffffffff


	//   ....[2]....
        /*0044*/ 	.word	0xffffffff


	//   ....[3]....
        /*0048*/ 	.word	0xffffffff


	//   ....[4]....
        /*004c*/ 	.word	0xffffffff


	//   ....[5]....
        /*0050*/ 	.word	0xffffffff


	//----- nvinfo : EIATTR_COOP_GROUP_INSTR_OFFSETS
	.align		4
.L_24:
        /*0054*/ 	.byte	0x04, 0x28
        /*0056*/ 	.short	(.L_26 - .L_25)


	//   ....[0]....
.L_25:
        /*0058*/ 	.word	0x00000060


	//   ....[1]....
        /*005c*/ 	.word	0x00000070


	//   ....[2]....
        /*0060*/ 	.word	0x00000160


	//   ....[3]....
        /*0064*/ 	.word	0x000002d0


	//   ....[4]....
        /*0068*/ 	.word	0x00000780


	//   ....[5]....
        /*006c*/ 	.word	0x00001200


	//----- nvinfo : EIATTR_REG_RECONFIG
	.align		4
.L_26:
        /*0070*/ 	.byte	0x01, 0x54
	.zero		2


	//----- nvinfo : EIATTR_MBARRIER_INSTR_OFFSETS
	.align		4
        /*0074*/ 	.byte	0x04, 0x39
        /*0076*/ 	.short	(.L_28 - .L_27)


	//   ....[0]....
.L_27:
        /*0078*/ 	.word	0x00000260
        /*007c*/ 	.word	0x000000ff
        /*0080*/ 	.word	0x00000000
        /*0084*/ 	.short	0x0100
        /*0086*/ 	.byte	0x08
	.zero		1


	//   ....[1]....
        /*0088*/ 	.word	0x00000270
        /*008c*/ 	.word	0x000000ff
        /*0090*/ 	.word	0x00000018
        /*0094*/ 	.short	0x0100
        /*0096*/ 	.byte	0x08
	.zero		1


	//   ....[2]....
        /*0098*/ 	.word	0x00000280
        /*009c*/ 	.word	0x000000ff
        /*00a0*/ 	.word	0x00000008
        /*00a4*/ 	.short	0x0100
        /*00a6*/ 	.byte	0x08
	.zero		1


	//   ....[3]....
        /*00a8*/ 	.word	0x00000290
        /*00ac*/ 	.word	0x000000ff
        /*00b0*/ 	.word	0x00000020
        /*00b4*/ 	.short	0x0100
        /*00b6*/ 	.byte	0x08
	.zero		1


	//   ....[4]....
        /*00b8*/ 	.word	0x000002a0
        /*00bc*/ 	.word	0x000000ff
        /*00c0*/ 	.word	0x00000010
        /*00c4*/ 	.short	0x0100
        /*00c6*/ 	.byte	0x08
	.zero		1


	//   ....[5]....
        /*00c8*/ 	.word	0x000002b0
        /*00cc*/ 	.word	0x000000ff
        /*00d0*/ 	.word	0x00000028
        /*00d4*/ 	.short	0x0100
        /*00d6*/ 	.byte	0x08
	.zero		1


	//   ....[6]....
        /*00d8*/ 	.word	0x000006e0
        /*00dc*/ 	.word	0x000000ff
        /*00e0*/ 	.word	0x00000040
        /*00e4*/ 	.short	0x0100
        /*00e6*/ 	.byte	0x06
	.zero		1


	//   ....[7]....
        /*00e8*/ 	.word	0x00000730
        /*00ec*/ 	.word	0x000000ff
        /*00f0*/ 	.word	0x00000048
        /*00f4*/ 	.short	0x0100
        /*00f6*/ 	.byte	0x06
	.zero		1


	//   ....[8]....
        /*00f8*/ 	.word	0x00001740
        /*00fc*/ 	.word	0x000000ff
        /*0100*/ 	.word	0x00000000
        /*0104*/ 	.short	0x010a
        /*0106*/ 	.byte	0x09
	.zero		1


	//   ....[9]....
        /*0108*/ 	.word	0x00001810
        /*010c*/ 	.word	0x000000ff
        /*0110*/ 	.word	0x00000000
        /*0114*/ 	.short	0x010a
        /*0116*/ 	.byte	0x09
	.zero		1


	//   ....[10]....
        /*0118*/ 	.word	0x00001b40
        /*011c*/ 	.word	0x0000000d
        /*0120*/ 	.word	0x00000000
        /*0124*/ 	.short	0x0101
        /*0126*/ 	.byte	0x3f
	.zero		1


	//   ....[11]....
        /*0128*/ 	.word	0x0000b130
        /*012c*/ 	.word	0x00000018
        /*0130*/ 	.word	0x00000018
        /*0134*/ 	.short	0x010a
        /*0136*/ 	.byte	0x3f
	.zero		1


	//   ....[12]....
        /*0138*/ 	.word	0x0000b5e0
        /*013c*/ 	.word	0x00000008
        /*0140*/ 	.word	0x00000048
        /*0144*/ 	.short	0x0101
        /*0146*/ 	.byte	0x3f
	.zero		1


	//   ....[13]....
        /*0148*/ 	.word	0x0000bd10
        /*014c*/ 	.word	0x00000007
        /*0150*/ 	.word	0x00000000
        /*0154*/ 	.short	0x010a
        /*0156*/ 	.byte	0x3f
	.zero		1


	//   ....[14]....
        /*0158*/ 	.word	0x0000bd90
        /*015c*/ 	.word	0x00000009
        /*0160*/ 	.word	0x00000000
        /*0164*/ 	.short	0x010a
        /*0166*/ 	.byte	0x3f
	.zero		1


	//   ....[15]....
        /*0168*/ 	.word	0x0000be20
        /*016c*/ 	.word	0x00000003
        /*0170*/ 	.word	0x00000000
        /*0174*/ 	.short	0x010a
        /*0176*/ 	.byte	0x3f
	.zero		1


	//   ....[16]....
        /*0178*/ 	.word	0x0000be90
        /*017c*/ 	.word	0x0000000d
        /*0180*/ 	.word	0x00000000
        /*0184*/ 	.short	0x010a
        /*0186*/ 	.byte	0x3f
	.zero		1


	//   ....[17]....
        /*0188*/ 	.word	0x0000bf60
        /*018c*/ 	.word	0x00000018
        /*0190*/ 	.word	0x00000018
        /*0194*/ 	.short	0x010a
        /*0196*/ 	.byte	0x3f
	.zero		1


	//   ....[18]....
        /*0198*/ 	.word	0x0000c030
        /*019c*/ 	.word	0x00000007
        /*01a0*/ 	.word	0x00000000
        /*01a4*/ 	.short	0x010a
        /*01a6*/ 	.byte	0x3f
	.zero		1


	//   ....[19]....
        /*01a8*/ 	.word	0x0000c080
        /*01ac*/ 	.word	0x00000009
        /*01b0*/ 	.word	0x00000000
        /*01b4*/ 	.short	0x010a
        /*01b6*/ 	.byte	0x3f
	.zero		1


	//----- nvinfo : EIATTR_NUM_MBARRIERS
	.align		4
.L_28:
        /*01b8*/ 	.byte	0x03, 0x38
        /*01ba*/ 	.short	0x0008


	//----- nvinfo : EIATTR_EXIT_INSTR_OFFSETS
	.align		4
        /*01bc*/ 	.byte	0x04, 0x1c
        /*01be*/ 	.short	(.L_30 - .L_29)


	//   ....[0]....
.L_29:
        /*01c0*/ 	.word	0x000008e0


	//   ....[1]....
        /*01c4*/ 	.word	0x000010d0


	//   ....[2]....
        /*01c8*/ 	.word	0x0000a7f0


	//   ....[3]....
        /*01cc*/ 	.word	0x0000ad30


	//   ....[4]....
        /*01d0*/ 	.word	0x0000be70


	//----- nvinfo : EIATTR_MAX_THREADS
	.align		4
.L_30:
        /*01d4*/ 	.byte	0x04, 0x05
        /*01d6*/ 	.short	(.L_32 - .L_31)
.L_31:
        /*01d8*/ 	.word	0x00000180
        /*01dc*/ 	.word	0x00000001
        /*01e0*/ 	.word	0x00000001


	//----- nvinfo : EIATTR_CRS_STACK_SIZE
	.align		4
.L_32:
        /*01e4*/ 	.byte	0x04, 0x1e
        /*01e6*/ 	.short	(.L_34 - .L_33)
.L_33:
        /*01e8*/ 	.word	0x00000000


	//----- nvinfo : EIATTR_CBANK_PARAM_SIZE
	.align		4
.L_34:
        /*01ec*/ 	.byte	0x03, 0x19
        /*01ee*/ 	.short	0x0570


	//----- nvinfo : EIATTR_PARAM_CBANK
	.align		4
        /*01f0*/ 	.byte	0x04, 0x0a
        /*01f2*/ 	.short	(.L_36 - .L_35)
	.align		4
.L_35:
        /*01f4*/ 	.word	index@(.nv.constant0._ZN7cutlass13device_kernelINS_4gemm6kernel13GemmUniversalIN4cute5tupleIJiiiiEEENS1_10collective13CollectiveMmaINS1_40MainloopSm90TmaGmmaWarpSpecializedSparseILi3ENS5_IJNS4_1CILi1EEENSA_ILi2EEESB_EEENS1_35KernelTmaWarpSpecializedCooperativeEEENS5_IJNSA_ILi256EEENSA_ILi128EEESH_EEENS_10bfloat16_tENS5_IJNS4_6LayoutINS5_IJiNS5_IJSC_iEEEiEEENS5_IJlNS5_IJSB_SC_EEElEEEEENSK_INS5_IJNS5_IJNS5_IJNSA_ILi8EEESC_NSA_ILi4EEEEEEiEEENS5_IJNS5_IJNSA_ILi16EEESC_SR_EEEiEEEiEEENS5_IJNS5_IJNS5_IJSH_SU_NSA_ILi2048EEEEEENSA_ILi8192EEEEEENS5_IJNS5_IJSB_NSA_ILi1024EEENSA_ILi32EEEEEElEEElEEEEEEEESJ_NS5_IJlSB_lEEENS4_8TiledMMAINS4_8MMA_AtomIJNS4_4SM904GMMA6SPARSE29GMMA_64x128x32_F32BF16BF16_SSILNS1D_5MajorE0ELS1G_0ELNS1D_7ScaleInE1ELS1H_1ELNS1D_9SparseSelE0EEEEEENSK_INS5_IJSC_SB_SB_EEENS5_IJSB_NSA_ILi0EEES1M_EEEEENS5_IJNS4_10UnderscoreES1P_S1P_EEEEENS4_23SM90_TMA_LOAD_MULTICASTENS4_14ComposedLayoutINS4_7SwizzleILi3ELi4ELi3EEENS4_25smem_sparse_ptr_flag_bitsILi2ELi16EEENSK_INS5_IJNS5_IJSB_SQ_EEENS5_IJSC_NSA_ILi64EEEEEEEEENS5_IJNS5_IJS1M_SH_EEESN_EEEEEEEvNS4_8identityENS4_13SM90_TMA_LOADENS1T_IS1V_NS4_18smem_ptr_flag_bitsILi16EEENSK_INS5_IJSQ_S1Z_EEENS5_IJS1Z_SB_EEEEEEEvS26_EENS_8epilogue10collective6detail29Sm90TmaWarpSpecializedAdapterINS2G_15DefaultEpilogueIfNS5_IJSB_llEEES2K_NS2F_6thread17LinearCombinationIfLi1EffLNS2L_9ScaleType4KindE0ELNS_15FloatRoundStyleE2EfEENS1_15EpilogueDefaultEEEEEvvEEEEvNT_6ParamsE)
        /*01f8*/ 	.short	0x0210
        /*01fa*/ 	.short	0x0570


	//----- nvinfo : EIATTR_SW_WAR
	.align		4
.L_36:
        /*01fc*/ 	.byte	0x04, 0x36
        /*01fe*/ 	.short	(.L_38 - .L_37)
.L_37:
        /*0200*/ 	.word	0x00000008
.L_38:


//--------------------- .nv.callgraph             --------------------------
	.section	.nv.callgraph,"",@"SHT_CUDA_CALLGRAPH"
	.align	4
	.sectionentsize	8
	.align		4
        /*0000*/ 	.word	0x00000000
	.align		4
        /*0004*/ 	.word	0xffffffff
	.align		4
        /*0008*/ 	.word	0x00000000
	.align		4
        /*000c*/ 	.word	0xfffffffe
	.align		4
        /*0010*/ 	.word	0x00000000
	.align		4
        /*0014*/ 	.word	0xfffffffd
	.align		4
        /*0018*/ 	.word	0x00000000
	.align		4
        /*001c*/ 	.word	0xfffffffc


//--------------------- .nv.constant4             --------------------------
	.section	.nv.constant4,"a",@progbits
	.align	8
	.align		8
.nv.constant4:
        /*0000*/ 	.dword	_ZN39_INTERNAL_e764d29f_4_k_cu_200d066a_37324cuda3std3__45__cpo5beginE
	.align		8
        /*0008*/ 	.dword	_ZN39_INTERNAL_e764d29f_4_k_cu_200d066a_37324cuda3std3__45__cpo3endE
	.align		8
        /*0010*/ 	.dword	_ZN39_INTERNAL_e764d29f_4_k_cu_200d066a_37324cuda3std3__45__cpo6cbeginE
	.align		8
        /*0018*/ 	.dword	_ZN39_INTERNAL_e764d29f_4_k_cu_200d066a_37324cuda3std3__45__cpo4cendE
	.align		8
        /*0020*/ 	.dword	_ZN39_INTERNAL_e764d29f_4_k_cu_200d066a_37324cuda3std3__441_GLOBAL__N__e764d29f_4_k_cu_200d066a_37326ignoreE
	.align		8
        /*0028*/ 	.dword	_ZN39_INTERNAL_e764d29f_4_k_cu_200d066a_37324cuda3std3__419piecewise_constructE
	.align		8
        /*0030*/ 	.dword	_ZN39_INTERNAL_e764d29f_4_k_cu_200d066a_37324cuda3std3__48in_placeE
	.align		8
        /*0038*/ 	.dword	_ZN39_INTERNAL_e764d29f_4_k_cu_200d066a_37324cuda3std6ranges3__45__cpo4swapE
	.align		8
        /*0040*/ 	.dword	_ZN39_INTERNAL_e764d29f_4_k_cu_200d066a_37324cuda3std6ranges3__45__cpo9iter_moveE
	.align		8
        /*0048*/ 	.dword	_ZN39_INTERNAL_e764d29f_4_k_cu_200d066a_37324cute7productE
	.align		8
        /*0050*/ 	.dword	_ZN39_INTERNAL_e764d29f_4_k_cu_200d066a_37324cute1_E


//--------------------- .text._ZN7cutlass13device_kernelINS_4gemm6kernel13GemmUniversalIN4cute5tupleIJiiiiEEENS1_10collective13CollectiveMmaINS1_40MainloopSm90TmaGmmaWarpSpecializedSparseILi3ENS5_IJNS4_1CILi1EEENSA_ILi2EEESB_EEENS1_35KernelTmaWarpSpecializedCooperativeEEENS5_IJNSA_ILi256EEENSA_ILi128EEESH_EEENS_10bfloat16_tENS5_IJNS4_6LayoutINS5_IJiNS5_IJSC_iEEEiEEENS5_IJlNS5_IJSB_SC_EEElEEEEENSK_INS5_IJNS5_IJNS5_IJNSA_ILi8EEESC_NSA_ILi4EEEEEEiEEENS5_IJNS5_IJNSA_ILi16EEESC_SR_EEEiEEEiEEENS5_IJNS5_IJNS5_IJSH_SU_NSA_ILi2048EEEEEENSA_ILi8192EEEEEENS5_IJNS5_IJSB_NSA_ILi1024EEENSA_ILi32EEEEEElEEElEEEEEEEESJ_NS5_IJlSB_lEEENS4_8TiledMMAINS4_8MMA_AtomIJNS4_4SM904GMMA6SPARSE29GMMA_64x128x32_F32BF16BF16_SSILNS1D_5MajorE0ELS1G_0ELNS1D_7ScaleInE1ELS1H_1ELNS1D_9SparseSelE0EEEEEENSK_INS5_IJSC_SB_SB_EEENS5_IJSB_NSA_ILi0EEES1M_EEEEENS5_IJNS4_10UnderscoreES1P_S1P_EEEEENS4_23SM90_TMA_LOAD_MULTICASTENS4_14ComposedLayoutINS4_7SwizzleILi3ELi4ELi3EEENS4_25smem_sparse_ptr_flag_bitsILi2ELi16EEENSK_INS5_IJNS5_IJSB_SQ_EEENS5_IJSC_NSA_ILi64EEEEEEEEENS5_IJNS5_IJS1M_SH_EEESN_EEEEEEEvNS4_8identityENS4_13SM90_TMA_LOADENS1T_IS1V_NS4_18smem_ptr_flag_bitsILi16EEENSK_INS5_IJSQ_S1Z_EEENS5_IJS1Z_SB_EEEEEEEvS26_EENS_8epilogue10collective6detail29Sm90TmaWarpSpecializedAdapterINS2G_15DefaultEpilogueIfNS5_IJSB_llEEES2K_NS2F_6thread17LinearCombinationIfLi1EffLNS2L_9ScaleType4KindE0ELNS_15FloatRoundStyleE2EfEENS1_15EpilogueDefaultEEEEEvvEEEEvNT_6ParamsE --------------------------
	.section	.text._ZN7cutlass13device_kernelINS_4gemm6kernel13GemmUniversalIN4cute5tupleIJiiiiEEENS1_10collective13CollectiveMmaINS1_40MainloopSm90TmaGmmaWarpSpecializedSparseILi3ENS5_IJNS4_1CILi1EEENSA_ILi2EEESB_EEENS1_35KernelTmaWarpSpecializedCooperativeEEENS5_IJNSA_ILi256EEENSA_ILi128EEESH_EEENS_10bfloat16_tENS5_IJNS4_6LayoutINS5_IJiNS5_IJSC_iEEEiEEENS5_IJlNS5_IJSB_SC_EEElEEEEENSK_INS5_IJNS5_IJNS5_IJNSA_ILi8EEESC_NSA_ILi4EEEEEEiEEENS5_IJNS5_IJNSA_ILi16EEESC_SR_EEEiEEEiEEENS5_IJNS5_IJNS5_IJSH_SU_NSA_ILi2048EEEEEENSA_ILi8192EEEEEENS5_IJNS5_IJSB_NSA_ILi1024EEENSA_ILi32EEEEEElEEElEEEEEEEESJ_NS5_IJlSB_lEEENS4_8TiledMMAINS4_8MMA_AtomIJNS4_4SM904GMMA6SPARSE29GMMA_64x128x32_F32BF16BF16_SSILNS1D_5MajorE0ELS1G_0ELNS1D_7ScaleInE1ELS1H_1ELNS1D_9SparseSelE0EEEEEENSK_INS5_IJSC_SB_SB_EEENS5_IJSB_NSA_ILi0EEES1M_EEEEENS5_IJNS4_10UnderscoreES1P_S1P_EEEEENS4_23SM90_TMA_LOAD_MULTICASTENS4_14ComposedLayoutINS4_7SwizzleILi3ELi4ELi3EEENS4_25smem_sparse_ptr_flag_bitsILi2ELi16EEENSK_INS5_IJNS5_IJSB_SQ_EEENS5_IJSC_NSA_ILi64EEEEEEEEENS5_IJNS5_IJS1M_SH_EEESN_EEEEEEEvNS4_8identityENS4_13SM90_TMA_LOADENS1T_IS1V_NS4_18smem_ptr_flag_bitsILi16EEENSK_INS5_IJSQ_S1Z_EEENS5_IJS1Z_SB_EEEEEEEvS26_EENS_8epilogue10collective6detail29Sm90TmaWarpSpecializedAdapterINS2G_15DefaultEpilogueIfNS5_IJSB_llEEES2K_NS2F_6thread17LinearCombinationIfLi1EffLNS2L_9ScaleType4KindE0ELNS_15FloatRoundStyleE2EfEENS1_15EpilogueDefaultEEEEEvvEEEEvNT_6ParamsE,"ax",@progbits
	.align	128
.text._ZN7cutlass13device_kernelINS_4gemm6kernel13GemmUniversalIN4cute5tupleIJiiiiEEENS1_10collective13CollectiveMmaINS1_40MainloopSm90TmaGmmaWarpSpecializedSparseILi3ENS5_IJNS4_1CILi1EEENSA_ILi2EEESB_EEENS1_35KernelTmaWarpSpecializedCooperativeEEENS5_IJNSA_ILi256EEENSA_ILi128EEESH_EEENS_10bfloat16_tENS5_IJNS4_6LayoutINS5_IJiNS5_IJSC_iEEEiEEENS5_IJlNS5_IJSB_SC_EEElEEEEENSK_INS5_IJNS5_IJNS5_IJNSA_ILi8EEESC_NSA_ILi4EEEEEEiEEENS5_IJNS5_IJNSA_ILi16EEESC_SR_EEEiEEEiEEENS5_IJNS5_IJNS5_IJSH_SU_NSA_ILi2048EEEEEENSA_ILi8192EEEEEENS5_IJNS5_IJSB_NSA_ILi1024EEENSA_ILi32EEEEEElEEElEEEEEEEESJ_NS5_IJlSB_lEEENS4_8TiledMMAINS4_8MMA_AtomIJNS4_4SM904GMMA6SPARSE29GMMA_64x128x32_F32BF16BF16_SSILNS1D_5MajorE0ELS1G_0ELNS1D_7ScaleInE1ELS1H_1ELNS1D_9SparseSelE0EEEEEENSK_INS5_IJSC_SB_SB_EEENS5_IJSB_NSA_ILi0EEES1M_EEEEENS5_IJNS4_10UnderscoreES1P_S1P_EEEEENS4_23SM90_TMA_LOAD_MULTICASTENS4_14ComposedLayoutINS4_7SwizzleILi3ELi4ELi3EEENS4_25smem_sparse_ptr_flag_bitsILi2ELi16EEENSK_INS5_IJNS5_IJSB_SQ_EEENS5_IJSC_NSA_ILi64EEEEEEEEENS5_IJNS5_IJS1M_SH_EEESN_EEEEEEEvNS4_8identityENS4_13SM90_TMA_LOADENS1T_IS1V_NS4_18smem_ptr_flag_bitsILi16EEENSK_INS5_IJSQ_S1Z_EEENS5_IJS1Z_SB_EEEEEEEvS26_EENS_8epilogue10collective6detail29Sm90TmaWarpSpecializedAdapterINS2G_15DefaultEpilogueIfNS5_IJSB_llEEES2K_NS2F_6thread17LinearCombinationIfLi1EffLNS2L_9ScaleType4KindE0ELNS_15FloatRoundStyleE2EfEENS1_15EpilogueDefaultEEEEEvvEEEEvNT_6ParamsE:
        .type           _ZN7cutlass13device_kernelINS_4gemm6kernel13GemmUniversalIN4cute5tupleIJiiiiEEENS1_10collective13CollectiveMmaINS1_40MainloopSm90TmaGmmaWarpSpecializedSparseILi3ENS5_IJNS4_1CILi1EEENSA_ILi2EEESB_EEENS1_35KernelTmaWarpSpecializedCooperativeEEENS5_IJNSA_ILi256EEENSA_ILi128EEESH_EEENS_10bfloat16_tENS5_IJNS4_6LayoutINS5_IJiNS5_IJSC_iEEEiEEENS5_IJlNS5_IJSB_SC_EEElEEEEENSK_INS5_IJNS5_IJNS5_IJNSA_ILi8EEESC_NSA_ILi4EEEEEEiEEENS5_IJNS5_IJNSA_ILi16EEESC_SR_EEEiEEEiEEENS5_IJNS5_IJNS5_IJSH_SU_NSA_ILi2048EEEEEENSA_ILi8192EEEEEENS5_IJNS5_IJSB_NSA_ILi1024EEENSA_ILi32EEEEEElEEElEEEEEEEESJ_NS5_IJlSB_lEEENS4_8TiledMMAINS4_8MMA_AtomIJNS4_4SM904GMMA6SPARSE29GMMA_64x128x32_F32BF16BF16_SSILNS1D_5MajorE0ELS1G_0ELNS1D_7ScaleInE1ELS1H_1ELNS1D_9SparseSelE0EEEEEENSK_INS5_IJSC_SB_SB_EEENS5_IJSB_NSA_ILi0EEES1M_EEEEENS5_IJNS4_10UnderscoreES1P_S1P_EEEEENS4_23SM90_TMA_LOAD_MULTICASTENS4_14ComposedLayoutINS4_7SwizzleILi3ELi4ELi3EEENS4_25smem_sparse_ptr_flag_bitsILi2ELi16EEENSK_INS5_IJNS5_IJSB_SQ_EEENS5_IJSC_NSA_ILi64EEEEEEEEENS5_IJNS5_IJS1M_SH_EEESN_EEEEEEEvNS4_8identityENS4_13SM90_TMA_LOADENS1T_IS1V_NS4_18smem_ptr_flag_bitsILi16EEENSK_INS5_IJSQ_S1Z_EEENS5_IJS1Z_SB_EEEEEEEvS26_EENS_8epilogue10collective6detail29Sm90TmaWarpSpecializedAdapterINS2G_15DefaultEpilogueIfNS5_IJSB_llEEES2K_NS2F_6thread17LinearCombinationIfLi1EffLNS2L_9ScaleType4KindE0ELNS_15FloatRoundStyleE2EfEENS1_15EpilogueDefaultEEEEEvvEEEEvNT_6ParamsE,@function
        .size           _ZN7cutlass13device_kernelINS_4gemm6kernel13GemmUniversalIN4cute5tupleIJiiiiEEENS1_10collective13CollectiveMmaINS1_40MainloopSm90TmaGmmaWarpSpecializedSparseILi3ENS5_IJNS4_1CILi1EEENSA_ILi2EEESB_EEENS1_35KernelTmaWarpSpecializedCooperativeEEENS5_IJNSA_ILi256EEENSA_ILi128EEESH_EEENS_10bfloat16_tENS5_IJNS4_6LayoutINS5_IJiNS5_IJSC_iEEEiEEENS5_IJlNS5_IJSB_SC_EEElEEEEENSK_INS5_IJNS5_IJNS5_IJNSA_ILi8EEESC_NSA_ILi4EEEEEEiEEENS5_IJNS5_IJNSA_ILi16EEESC_SR_EEEiEEEiEEENS5_IJNS5_IJNS5_IJSH_SU_NSA_ILi2048EEEEEENSA_ILi8192EEEEEENS5_IJNS5_IJSB_NSA_ILi1024EEENSA_ILi32EEEEEElEEElEEEEEEEESJ_NS5_IJlSB_lEEENS4_8TiledMMAINS4_8MMA_AtomIJNS4_4SM904GMMA6SPARSE29GMMA_64x128x32_F32BF16BF16_SSILNS1D_5MajorE0ELS1G_0ELNS1D_7ScaleInE1ELS1H_1ELNS1D_9SparseSelE0EEEEEENSK_INS5_IJSC_SB_SB_EEENS5_IJSB_NSA_ILi0EEES1M_EEEEENS5_IJNS4_10UnderscoreES1P_S1P_EEEEENS4_23SM90_TMA_LOAD_MULTICASTENS4_14ComposedLayoutINS4_7SwizzleILi3ELi4ELi3EEENS4_25smem_sparse_ptr_flag_bitsILi2ELi16EEENSK_INS5_IJNS5_IJSB_SQ_EEENS5_IJSC_NSA_ILi64EEEEEEEEENS5_IJNS5_IJS1M_SH_EEESN_EEEEEEEvNS4_8identityENS4_13SM90_TMA_LOADENS1T_IS1V_NS4_18smem_ptr_flag_bitsILi16EEENSK_INS5_IJSQ_S1Z_EEENS5_IJS1Z_SB_EEEEEEEvS26_EENS_8epilogue10collective6detail29Sm90TmaWarpSpecializedAdapterINS2G_15DefaultEpilogueIfNS5_IJSB_llEEES2K_NS2F_6thread17LinearCombinationIfLi1EffLNS2L_9ScaleType4KindE0ELNS_15FloatRoundStyleE2EfEENS1_15EpilogueDefaultEEEEEvvEEEEvNT_6ParamsE,(.L_x_314 - _ZN7cutlass13device_kernelINS_4gemm6kernel13GemmUniversalIN4cute5tupleIJiiiiEEENS1_10collective13CollectiveMmaINS1_40MainloopSm90TmaGmmaWarpSpecializedSparseILi3ENS5_IJNS4_1CILi1EEENSA_ILi2EEESB_EEENS1_35KernelTmaWarpSpecializedCooperativeEEENS5_IJNSA_ILi256EEENSA_ILi128EEESH_EEENS_10bfloat16_tENS5_IJNS4_6LayoutINS5_IJiNS5_IJSC_iEEEiEEENS5_IJlNS5_IJSB_SC_EEElEEEEENSK_INS5_IJNS5_IJNS5_IJNSA_ILi8EEESC_NSA_ILi4EEEEEEiEEENS5_IJNS5_IJNSA_ILi16EEESC_SR_EEEiEEEiEEENS5_IJNS5_IJNS5_IJSH_SU_NSA_ILi2048EEEEEENSA_ILi8192EEEEEENS5_IJNS5_IJSB_NSA_ILi1024EEENSA_ILi32EEEEEElEEElEEEEEEEESJ_NS5_IJlSB_lEEENS4_8TiledMMAINS4_8MMA_AtomIJNS4_4SM904GMMA6SPARSE29GMMA_64x128x32_F32BF16BF16_SSILNS1D_5MajorE0ELS1G_0ELNS1D_7ScaleInE1ELS1H_1ELNS1D_9SparseSelE0EEEEEENSK_INS5_IJSC_SB_SB_EEENS5_IJSB_NSA_ILi0EEES1M_EEEEENS5_IJNS4_10UnderscoreES1P_S1P_EEEEENS4_23SM90_TMA_LOAD_MULTICASTENS4_14ComposedLayoutINS4_7SwizzleILi3ELi4ELi3EEENS4_25smem_sparse_ptr_flag_bitsILi2ELi16EEENSK_INS5_IJNS5_IJSB_SQ_EEENS5_IJSC_NSA_ILi64EEEEEEEEENS5_IJNS5_IJS1M_SH_EEESN_EEEEEEEvNS4_8identityENS4_13SM90_TMA_LOADENS1T_IS1V_NS4_18smem_ptr_flag_bitsILi16EEENSK_INS5_IJSQ_S1Z_EEENS5_IJS1Z_SB_EEEEEEEvS26_EENS_8epilogue10collective6detail29Sm90TmaWarpSpecializedAdapterINS2G_15DefaultEpilogueIfNS5_IJSB_llEEES2K_NS2F_6thread17LinearCombinationIfLi1EffLNS2L_9ScaleType4KindE0ELNS_15FloatRoundStyleE2EfEENS1_15EpilogueDefaultEEEEEvvEEEEvNT_6ParamsE)
        .other          _ZN7cutlass13device_kernelINS_4gemm6kernel13GemmUniversalIN4cute5tupleIJiiiiEEENS1_10collective13CollectiveMmaINS1_40MainloopSm90TmaGmmaWarpSpecializedSparseILi3ENS5_IJNS4_1CILi1EEENSA_ILi2EEESB_EEENS1_35KernelTmaWarpSpecializedCooperativeEEENS5_IJNSA_ILi256EEENSA_ILi128EEESH_EEENS_10bfloat16_tENS5_IJNS4_6LayoutINS5_IJiNS5_IJSC_iEEEiEEENS5_IJlNS5_IJSB_SC_EEElEEEEENSK_INS5_IJNS5_IJNS5_IJNSA_ILi8EEESC_NSA_ILi4EEEEEEiEEENS5_IJNS5_IJNSA_ILi16EEESC_SR_EEEiEEEiEEENS5_IJNS5_IJNS5_IJSH_SU_NSA_ILi2048EEEEEENSA_ILi8192EEEEEENS5_IJNS5_IJSB_NSA_ILi1024EEENSA_ILi32EEEEEElEEElEEEEEEEESJ_NS5_IJlSB_lEEENS4_8TiledMMAINS4_8MMA_AtomIJNS4_4SM904GMMA6SPARSE29GMMA_64x128x32_F32BF16BF16_SSILNS1D_5MajorE0ELS1G_0ELNS1D_7ScaleInE1ELS1H_1ELNS1D_9SparseSelE0EEEEEENSK_INS5_IJSC_SB_SB_EEENS5_IJSB_NSA_ILi0EEES1M_EEEEENS5_IJNS4_10UnderscoreES1P_S1P_EEEEENS4_23SM90_TMA_LOAD_MULTICASTENS4_14ComposedLayoutINS4_7SwizzleILi3ELi4ELi3EEENS4_25smem_sparse_ptr_flag_bitsILi2ELi16EEENSK_INS5_IJNS5_IJSB_SQ_EEENS5_IJSC_NSA_ILi64EEEEEEEEENS5_IJNS5_IJS1M_SH_EEESN_EEEEEEEvNS4_8identityENS4_13SM90_TMA_LOADENS1T_IS1V_NS4_18smem_ptr_flag_bitsILi16EEENSK_INS5_IJSQ_S1Z_EEENS5_IJS1Z_SB_EEEEEEEvS26_EENS_8epilogue10collective6detail29Sm90TmaWarpSpecializedAdapterINS2G_15DefaultEpilogueIfNS5_IJSB_llEEES2K_NS2F_6thread17LinearCombinationIfLi1EffLNS2L_9ScaleType4KindE0ELNS_15FloatRoundStyleE2EfEENS1_15EpilogueDefaultEEEEEvvEEEEvNT_6ParamsE,@"STO_CUDA_ENTRY STV_DEFAULT"
_ZN7cutlass13device_kernelINS_4gemm6kernel13GemmUniversalIN4cute5tupleIJiiiiEEENS1_10collective13CollectiveMmaINS1_40MainloopSm90TmaGmmaWarpSpecializedSparseILi3ENS5_IJNS4_1CILi1EEENSA_ILi2EEESB_EEENS1_35KernelTmaWarpSpecializedCooperativeEEENS5_IJNSA_ILi256EEENSA_ILi128EEESH_EEENS_10bfloat16_tENS5_IJNS4_6LayoutINS5_IJiNS5_IJSC_iEEEiEEENS5_IJlNS5_IJSB_SC_EEElEEEEENSK_INS5_IJNS5_IJNS5_IJNSA_ILi8EEESC_NSA_ILi4EEEEEEiEEENS5_IJNS5_IJNSA_ILi16EEESC_SR_EEEiEEEiEEENS5_IJNS5_IJNS5_IJSH_SU_NSA_ILi2048EEEEEENSA_ILi8192EEEEEENS5_IJNS5_IJSB_NSA_ILi1024EEENSA_ILi32EEEEEElEEElEEEEEEEESJ_NS5_IJlSB_lEEENS4_8TiledMMAINS4_8MMA_AtomIJNS4_4SM904GMMA6SPARSE29GMMA_64x128x32_F32BF16BF16_SSILNS1D_5MajorE0ELS1G_0ELNS1D_7ScaleInE1ELS1H_1ELNS1D_9SparseSelE0EEEEEENSK_INS5_IJSC_SB_SB_EEENS5_IJSB_NSA_ILi0EEES1M_EEEEENS5_IJNS4_10UnderscoreES1P_S1P_EEEEENS4_23SM90_TMA_LOAD_MULTICASTENS4_14ComposedLayoutINS4_7SwizzleILi3ELi4ELi3EEENS4_25smem_sparse_ptr_flag_bitsILi2ELi16EEENSK_INS5_IJNS5_IJSB_SQ_EEENS5_IJSC_NSA_ILi64EEEEEEEEENS5_IJNS5_IJS1M_SH_EEESN_EEEEEEEvNS4_8identityENS4_13SM90_TMA_LOADENS1T_IS1V_NS4_18smem_ptr_flag_bitsILi16EEENSK_INS5_IJSQ_S1Z_EEENS5_IJS1Z_SB_EEEEEEEvS26_EENS_8epilogue10collective6detail29Sm90TmaWarpSpecializedAdapterINS2G_15DefaultEpilogueIfNS5_IJSB_llEEES2K_NS2F_6thread17LinearCombinationIfLi1EffLNS2L_9ScaleType4KindE0ELNS_15FloatRoundStyleE2EfEENS1_15EpilogueDefaultEEEEEvvEEEEvNT_6ParamsE:
[----:B------:R-:W-:Y:S01]  /*0000*/  LDC R1, c[0x0][0x28] ;  /* 0x00000a00ff017b82 */ /* 0x000fe20000000800 */
[----:B------:R-:W0:Y:S01]  /*0010*/  S2R R0, SR_TID.X ;  /* 0x0000000000007919 */ /* 0x000e220000002100 */
[----:B------:R-:W-:Y:S01]  /*0020*/  ELECT P0, URZ, PT ;  /* 0x00000000003f782f */ /* 0x000fe20003800000 */
[----:B------:R-:W-:Y:S01]  /*0030*/  BSSY B0, `(.L_x_0) ;  /* 0x0000012000007945 */ /* 0x000fe20003800000 */
[--C-:B0-----:R-:W-:Y:S02]  /*0040*/  SHF.R.U32.HI R2, RZ, 0x5, R0.reuse ;  /* 0x00000005ff027819 */ /* 0x101fe40000011600 */
[----:B------:R-:W-:-:S03]  /*0050*/  SHF.R.U32.HI R7, RZ, 0x7, R0 ;  /* 0x00000007ff077819 */ /* 0x000fc60000011600 */
[----:B------:R-:W0:Y:S04]  /*0060*/  SHFL.IDX PT, R5, R2, RZ, 0x1f ;  /* 0x00001fff02057589 */ /* 0x000e2800000e0000 */
[----:B------:R1:W2:Y:S01]  /*0070*/  SHFL.IDX PT, R3, R7, RZ, 0x1f ;  /* 0x00001fff07037589 */ /* 0x0002a200000e0000 */
[----:B0-----:R-:W-:-:S13]  /*0080*/  ISETP.NE.OR P0, PT, R5, RZ, !P0 ;  /* 0x000000ff0500720c */ /* 0x001fda0004705670 */
[----:B-12---:R-:W-:Y:S05]  /*0090*/  @P0 BRA `(.L_x_1) ;  /* 0x00000000002c0947 */ /* 0x006fea0003800000 */
[----:B------:R-:W-:Y:S02]  /*00a0*/  ULDC.64 UR4, c[0x0][0x198] ;  /* 0x0000660000047ab9 */ /* 0x000fe40000000a00 */
[----:B------:R-:W-:Y:S02]  /*00b0*/  UIADD3 UR6, UP0, UR4, 0xf0, URZ ;  /* 0x000000f004067890 */ /* 0x000fe4000ff1e03f */
[----:B------:R-:W-:Y:S02]  /*00c0*/  UIADD3 UR8, UP1, UR4, 0x1f0, URZ ;  /* 0x000001f004087890 */ /* 0x000fe4000ff3e03f */
[----:B------:R-:W-:Y:S02]  /*00d0*/  UIADD3 UR4, UP2, UR4, 0x2f0, URZ ;  /* 0x000002f004047890 */ /* 0x000fe4000ff5e03f */
[----:B------:R-:W-:Y:S02]  /*00e0*/  UIADD3.X UR7, URZ, UR5, URZ, UP0, !UPT ;  /* 0x000000053f077290 */ /* 0x000fe400087fe43f */
[----:B------:R-:W-:-:S02]  /*00f0*/  UIADD3.X UR9, URZ, UR5, URZ, UP1, !UPT ;  /* 0x000000053f097290 */ /* 0x000fc40008ffe43f */
[----:B------:R-:W-:-:S05]  /*0100*/  UIADD3.X UR5, URZ, UR5, URZ, UP2, !UPT ;  /* 0x000000053f057290 */ /* 0x000fca00097fe43f */
[----:B------:R0:W-:Y:S02]  /*0110*/  UTMACCTL.PF [UR6] ;  /* 0x00000000060079b9 */ /* 0x0001e40008040000 */
[----:B------:R0:W-:Y:S02]  /*0120*/  UTMACCTL.PF [UR8] ;  /* 0x00000000080079b9 */ /* 0x0001e40008040000 */
[----:B------:R0:W-:Y:S02]  /*0130*/  UTMACCTL.PF [UR4] ;  /* 0x00000000040079b9 */ /* 0x0001e40008040000 */
[----:B0-----:R-:W-:Y:S01]  /*0140*/  NOP ;  /* 0x0000000000007918 */ /* 0x001fe20000000000 */
.L_x_1:
[----:B------:R-:W-:Y:S05]  /*0150*/  BSYNC B0 ;  /* 0x0000000000007941 */ /* 0x000fea0003800000 */
.L_x_0:
[----:B------:R-:W0:Y:S02]  /*0160*/  SHFL.IDX PT, R4, R2, RZ, 0x1f ;  /* 0x00001fff02047589 */ /* 0x000e2400000e0000 */
[----:B0-----:R-:W-:-:S13]  /*0170*/  ISETP.NE.AND P0, PT, R4, RZ, PT ;  /* 0x000000ff0400720c */ /* 0x001fda0003f05270 */
[----:B------:R-:W-:Y:S05]  /*0180*/  @P0 BRA `(.L_x_2) ;  /* 0x0000000000500947 */ /* 0x000fea0003800000 */
[----:B------:R-:W0:Y:S01]  /*0190*/  S2UR UR8, SR_CgaCtaId ;  /* 0x00000000000879c3 */ /* 0x000e220000008800 */
[----:B------:R-:W-:Y:S01]  /*01a0*/  UMOV UR4, 0x400 ;  /* 0x0000040000047882 */ /* 0x000fe20000000000 */
[----:B------:R-:W-:Y:S01]  /*01b0*/  UMOV UR5, 0x1 ;  /* 0x0000000100057882 */ /* 0x000fe20000000000 */
[----:B------:R-:W-:Y:S01]  /*01c0*/  UMOV UR6, 0x4 ;  /* 0x0000000400067882 */ /* 0x000fe20000000000 */
[----:B------:R-:W-:Y:S01]  /*01d0*/  ELECT P0, URZ, PT ;  /* 0x00000000003f782f */ /* 0x000fe20003800000 */
[----:B------:R-:W-:-:S04]  /*01e0*/  UIADD3 UR6, -UR6, 0x100000, URZ ;  /* 0x0010000006067890 */ /* 0x000fc8000fffe13f */
[----:B------:R-:W-:Y:S02]  /*01f0*/  USHF.L.U32 UR7, UR6, 0xb, URZ ;  /* 0x0000000b06077899 */ /* 0x000fe4000800063f */
[----:B------:R-:W-:Y:S02]  /*0200*/  USHF.L.U32 UR6, UR6, 0x1, URZ ;  /* 0x0000000106067899 */ /* 0x000fe4000800063f */
[----:B0-----:R-:W-:Y:S02]  /*0210*/  ULEA UR8, UR8, UR4, 0x18 ;  /* 0x0000000408087291 */ /* 0x001fe4000f8ec03f */
[----:B------:R-:W-:-:S04]  /*0220*/  UIADD3 UR4, -UR5, 0x100000, URZ ;  /* 0x0010000005047890 */ /* 0x000fc8000fffe13f */
[----:B------:R-:W-:Y:S02]  /*0230*/  USHF.L.U32 UR5, UR4, 0xb, URZ ;  /* 0x0000000b04057899 */ /* 0x000fe4000800063f */
[----:B------:R-:W-:Y:S01]  /*0240*/  USHF.L.U32 UR4, UR4, 0x1, URZ ;  /* 0x0000000104047899 */ /* 0x000fe2000800063f */
[----:B------:R-:W0:Y:S11]  /*0250*/  FENCE.VIEW.ASYNC.S ;  /* 0x00000000000073c6 */ /* 0x000e360000000000 */
[----:B0-----:R0:W1:Y:S01]  /*0260*/  SYNCS.EXCH.64 URZ, [UR8], UR4 ;  /* 0x00000004083f75b2 */ /* 0x0010620008000100 */
[----:B------:R0:W2:Y:S01]  /*0270*/  SYNCS.EXCH.64 URZ, [UR8+0x18], UR6 ;  /* 0x00001806083f75b2 */ /* 0x0000a20008000100 */
[----:B------:R0:W3:Y:S01]  /*0280*/  SYNCS.EXCH.64 URZ, [UR8+0x8], UR4 ;  /* 0x00000804083f75b2 */ /* 0x0000e20008000100 */
[----:B------:R0:W4:Y:S01]  /*0290*/  SYNCS.EXCH.64 URZ, [UR8+0x20], UR6 ;  /* 0x00002006083f75b2 */ /* 0x0001220008000100 */
[----:B------:R0:W0:Y:S01]  /*02a0*/  SYNCS.EXCH.64 URZ, [UR8+0x10], UR4 ;  /* 0x00001004083f75b2 */ /* 0x0000220008000100 */
[----:B------:R0:W0:Y:S01]  /*02b0*/  SYNCS.EXCH.64 URZ, [UR8+0x28], UR6 ;  /* 0x00002806083f75b2 */ /* 0x0000220008000100 */
[----:B------:R-:W-:Y:S01]  /*02c0*/  NOP ;  /* 0x0000000000007918 */ /* 0x000fe20000000000 */
.L_x_2:
[----:B------:R-:W5:Y:S01]  /*02d0*/  SHFL.IDX PT, R2, R2, RZ, 0x1f ;  /* 0x00001fff02027589 */ /* 0x000f6200000e0000 */
[----:B------:R-:W-:Y:S01]  /*02e0*/  SHF.R.S32.HI R9, RZ, 0x1f, R0 ;  /* 0x0000001fff097819 */ /* 0x000fe20000011400 */
[----:B0-----:R-:W0:Y:S01]  /*02f0*/  S2UR UR8, SR_CTAID.X ;  /* 0x00000000000879c3 */ /* 0x001e220000002500 */
[----:B------:R-:W-:Y:S01]  /*0300*/  ELECT P0, URZ, PT ;  /* 0x00000000003f782f */ /* 0x000fe20003800000 */
[----:B------:R-:W1:Y:S01]  /*0310*/  S2R R10, SR_CTAID.Y ;  /* 0x00000000000a7919 */ /* 0x000e620000002600 */
[----:B------:R-:W-:Y:S01]  /*0320*/  LEA.HI R9, R9, R0, RZ, 0x7 ;  /* 0x0000000009097211 */ /* 0x000fe200078f38ff */
[----:B------:R-:W-:Y:S01]  /*0330*/  ULDC UR4, c[0x0][0x154] ;  /* 0x0000550000047ab9 */ /* 0x000fe20000000800 */
[----:B------:R-:W-:Y:S01]  /*0340*/  SHF.R.S32.HI R15, RZ, 0x1f, R4 ;  /* 0x0000001fff0f7819 */ /* 0x000fe20000011404 */
[----:B------:R-:W-:Y:S01]  /*0350*/  VIADD R16, R3, 0xffffffff ;  /* 0xffffffff03107836 */ /* 0x000fe20000000000 */
[----:B------:R-:W-:Y:S01]  /*0360*/  LOP3.LUT R9, R9, 0xffffff80, RZ, 0xc0, !PT ;  /* 0xffffff8009097812 */ /* 0x000fe200078ec0ff */
[----:B------:R-:W2:Y:S01]  /*0370*/  LDC R14, c[0x0][0x140] ;  /* 0x00005000ff0e7b82 */ /* 0x000ea20000000800 */
[----:B------:R-:W-:Y:S01]  /*0380*/  LEA.HI R15, R15, R4, RZ, 0x2 ;  /* 0x000000040f0f7211 */ /* 0x000fe200078f10ff */
[----:B------:R-:W-:Y:S01]  /*0390*/  NOP ;  /* 0x0000000000007918 */ /* 0x000fe20000000000 */
[----:B------:R-:W-:Y:S01]  /*03a0*/  NOP ;  /* 0x0000000000007918 */ /* 0x000fe20000000000 */
[----:B------:R-:W-:Y:S01]  /*03b0*/  IMAD.IADD R9, R0, 0x1, -R9 ;  /* 0x0000000100097824 */ /* 0x000fe200078e0a09 */
[----:B------:R-:W-:-:S02]  /*03c0*/  LOP3.LUT R15, R15, 0x3ffffffc, RZ, 0xc0, !PT ;  /* 0x3ffffffc0f0f7812 */ /* 0x000fc400078ec0ff */
[----:B------:R-:W-:Y:S01]  /*03d0*/  ISETP.GE.U32.AND P5, PT, R16, 0x2, PT ;  /* 0x000000021000780c */ /* 0x000fe20003fa6070 */
[----:B------:R-:W3:Y:S01]  /*03e0*/  LDC R12, c[0x0][0x144] ;  /* 0x00005100ff0c7b82 */ /* 0x000ee20000000800 */
[----:B------:R-:W-:Y:S01]  /*03f0*/  SHF.R.S32.HI R6, RZ, 0x1f, R9 ;  /* 0x0000001fff067819 */ /* 0x000fe20000011409 */
[----:B------:R-:W-:Y:S01]  /*0400*/  IMAD.IADD R15, R4, 0x1, -R15 ;  /* 0x00000001040f7824 */ /* 0x000fe200078e0a0f */
[----:B------:R-:W-:Y:S02]  /*0410*/  LOP3.LUT P2, RZ, R9, 0x7, RZ, 0xc0, !PT ;  /* 0x0000000709ff7812 */ /* 0x000fe4000784c0ff */
[----:B------:R-:W-:Y:S02]  /*0420*/  LEA.HI R6, R6, R9, RZ, 0x3 ;  /* 0x0000000906067211 */ /* 0x000fe400078f18ff */
[----:B-----5:R-:W-:Y:S02]  /*0430*/  ISETP.NE.OR P0, PT, R2, RZ, !P0 ;  /* 0x000000ff0200720c */ /* 0x020fe40004705670 */
[----:B------:R-:W-:-:S02]  /*0440*/  SHF.R.S32.HI R2, RZ, 0x3, R6 ;  /* 0x00000003ff027819 */ /* 0x000fc40000011406 */
[----:B------:R-:W-:Y:S02]  /*0450*/  SHF.R.S32.HI R13, RZ, 0x1f, R6 ;  /* 0x0000001fff0d7819 */ /* 0x000fe40000011406 */
[----:B0-----:R-:W-:Y:S02]  /*0460*/  I2FP.F32.U32 R4, UR8 ;  /* 0x0000000800047c45 */ /* 0x001fe40008201000 */
[----:B------:R-:W-:Y:S02]  /*0470*/  LEA.HI R13, R13, R2, RZ, 0x2 ;  /* 0x000000020d0d7211 */ /* 0x000fe400078f10ff */
[----:B--2---:R-:W-:Y:S02]  /*0480*/  ISETP.EQ.U32.AND P3, PT, R14, 0x1, PT ;  /* 0x000000010e00780c */ /* 0x004fe40003f62070 */
[----:B-1----:R-:W-:Y:S01]  /*0490*/  I2FP.F32.U32 R8, R10 ;  /* 0x0000000a00087245 */ /* 0x002fe20000201000 */
[----:B------:R-:W-:Y:S01]  /*04a0*/  VOTEU.ALL UP0, P0 ;  /* 0x00000000003f7886 */ /* 0x000fe20000000000 */
[----:B------:R-:W-:Y:S01]  /*04b0*/  LOP3.LUT R13, R13, 0xfffffffc, RZ, 0xc0, !PT ;  /* 0xfffffffc0d0d7812 */ /* 0x000fe200078ec0ff */
[----:B------:R-:W-:-:S02]  /*04c0*/  VOTEU.ALL UP1, P0 ;  /* 0x00000000003f7886 */ /* 0x000fc40000020000 */
[----:B------:R-:W-:Y:S01]  /*04d0*/  FMUL R8, R8, UR4 ;  /* 0x0000000408087c20 */ /* 0x000fe20008400000 */
[----:B------:R-:W0:Y:S01]  /*04e0*/  @!UP0 S2UR UR7, SR_CgaCtaId ;  /* 0x00000000000789c3 */ /* 0x000e220000008800 */
[----:B------:R-:W-:Y:S01]  /*04f0*/  IMAD.IADD R6, R2, 0x1, -R13 ;  /* 0x0000000102067824 */ /* 0x000fe200078e0a0d */
[----:B------:R-:W-:Y:S01]  /*0500*/  ULDC UR4, c[0x0][0x150] ;  /* 0x0000540000047ab9 */ /* 0x000fe20000000800 */
[----:B------:R-:W-:Y:S01]  /*0510*/  SHF.R.S32.HI R2, RZ, 0x1f, R5 ;  /* 0x0000001fff027819 */ /* 0x000fe20000011405 */
[----:B------:R-:W-:Y:S01]  /*0520*/  FMUL R4, R4, UR4 ;  /* 0x0000000404047c20 */ /* 0x000fe20008400000 */
[----:B------:R-:W1:Y:S01]  /*0530*/  F2I.U32.TRUNC.NTZ R8, R8 ;  /* 0x0000000800087305 */ /* 0x000e62000020f000 */
[----:B------:R-:W-:Y:S01]  /*0540*/  IMAD R6, R15, 0x4, R6 ;  /* 0x000000040f067824 */ /* 0x000fe200078e0206 */
[----:B------:R-:W-:Y:S01]  /*0550*/  LEA.HI R2, R2, R5, RZ, 0x2 ;  /* 0x0000000502027211 */ /* 0x000fe200078f10ff */
[----:B------:R-:W2:Y:S01]  /*0560*/  LDC R13, c[0x0][0x148] ;  /* 0x00005200ff0d7b82 */ /* 0x000ea20000000800 */
[----:B------:R-:W-:Y:S01]  /*0570*/  UMOV UR4, 0x20 ;  /* 0x0000002000047882 */ /* 0x000fe20000000000 */
[----:B------:R-:W-:Y:S01]  /*0580*/  IMAD.SHL.U32 R15, R6, 0x4, RZ ;  /* 0x00000004060f7824 */ /* 0x000fe200078e00ff */
[----:B------:R-:W-:Y:S01]  /*0590*/  LOP3.LUT R2, R2, 0xfffffffc, RZ, 0xc0, !PT ;  /* 0xfffffffc02027812 */ /* 0x000fe200078ec0ff */
[----:B------:R-:W-:Y:S01]  /*05a0*/  @!UP0 UMOV UR6, 0x400 ;  /* 0x0000040000068882 */ /* 0x000fe20000000000 */
[----:B------:R-:W5:Y:S01]  /*05b0*/  F2I.U32.TRUNC.NTZ R4, R4 ;  /* 0x0000000400047305 */ /* 0x000f62000020f000 */
[----:B------:R-:W-:-:S04]  /*05c0*/  @!UP0 UIADD3 UR4, -UR4, 0x100000, URZ ;  /* 0x0010000004048890 */ /* 0x000fc8000fffe13f */
[----:B------:R-:W-:Y:S02]  /*05d0*/  @!UP0 USHF.L.U32 UR5, UR4, 0xb, URZ ;  /* 0x0000000b04058899 */ /* 0x000fe4000800063f */
[----:B------:R-:W-:Y:S01]  /*05e0*/  @!UP0 USHF.L.U32 UR4, UR4, 0x1, URZ ;  /* 0x0000000104048899 */ /* 0x000fe2000800063f */
[----:B------:R-:W-:Y:S01]  /*05f0*/  LOP3.LUT R6, R6, 0xc, R15, 0x78, !PT ;  /* 0x0000000c06067812 */ /* 0x000fe200078e780f */
[----:B------:R-:W-:Y:S02]  /*0600*/  IMAD.IADD R5, R5, 0x1, -R2 ;  /* 0x0000000105057824 */ /* 0x000fe400078e0a02 */
[----:B-1----:R-:W-:-:S03]  /*0610*/  IMAD.MOV R18, RZ, RZ, -R8 ;  /* 0x000000ffff127224 */ /* 0x002fc600078e0a08 */
[----:B------:R-:W-:Y:S01]  /*0620*/  ISETP.NE.AND P1, PT, R5, 0x3, PT ;  /* 0x000000030500780c */ /* 0x000fe20003f25270 */
[----:B0-----:R-:W-:-:S03]  /*0630*/  @!UP0 ULEA UR6, UR7, UR6, 0x18 ;  /* 0x0000000607068291 */ /* 0x001fc6000f8ec03f */
[----:B------:R-:W-:Y:S01]  /*0640*/  ISETP.EQ.OR P1, PT, R5, RZ, !P1 ;  /* 0x000000ff0500720c */ /* 0x000fe20004f22670 */
[----:B------:R-:W-:Y:S01]  /*0650*/  VOTEU.ALL UP0, P0 ;  /* 0x00000000003f7886 */ /* 0x000fe20000000000 */
[----:B------:R-:W-:Y:S01]  /*0660*/  ISETP.LT.U32.AND P0, PT, R6, 0x2, !P2 ;  /* 0x000000020600780c */ /* 0x000fe20005701070 */
[----:B-----5:R-:W-:Y:S01]  /*0670*/  IMAD.MOV R15, RZ, RZ, -R4 ;  /* 0x000000ffff0f7224 */ /* 0x020fe200078e0a04 */
[C---:B------:R-:W-:Y:S02]  /*0680*/  ISETP.EQ.AND P1, PT, R3.reuse, RZ, P1 ;  /* 0x000000ff0300720c */ /* 0x040fe40000f22270 */
[----:B------:R-:W-:Y:S01]  /*0690*/  ISETP.NE.AND P2, PT, R3, RZ, PT ;  /* 0x000000ff0300720c */ /* 0x000fe20003f45270 */
[----:B--2---:R-:W-:Y:S01]  /*06a0*/  IMAD R9, R13, R18, R10 ;  /* 0x000000120d097224 */ /* 0x004fe200078e020a */
[----:B------:R-:W-:Y:S01]  /*06b0*/  SEL R4, RZ, 0x1, !P1 ;  /* 0x00000001ff047807 */ /* 0x000fe20004800000 */
[----:B---3--:R-:W-:Y:S01]  /*06c0*/  IMAD R12, R12, R15, UR8 ;  /* 0x000000080c0c7e24 */ /* 0x008fe2000f8e020f */
[----:B------:R-:W0:Y:S02]  /*06d0*/  FENCE.VIEW.ASYNC.S ;  /* 0x00000000000073c6 */ /* 0x000e240000000000 */
[----:B0-----:R0:W1:Y:S01]  /*06e0*/  @!UP0 SYNCS.EXCH.64 URZ, [UR6+0x40], UR4 ;  /* 0x00004004063f85b2 */ /* 0x0010620008000100 */
[----:B------:R-:W-:-:S02]  /*06f0*/  ISETP.NE.AND P4, PT, R9, R6, PT ;  /* 0x000000060900720c */ /* 0x000fc40003f85270 */
[----:B------:R-:W-:Y:S02]  /*0700*/  SEL R4, R4, 0x2, P5 ;  /* 0x0000000204047807 */ /* 0x000fe40002800000 */
[----:B------:R-:W-:-:S04]  /*0710*/  ISETP.EQ.OR P4, PT, R12, RZ, !P4 ;  /* 0x000000ff0c00720c */ /* 0x000fc80006782670 */
[----:B------:R-:W-:Y:S01]  /*0720*/  PLOP3.LUT P0, PT, P0, P4, PT, 0x80, 0x0 ;  /* 0x000000000000781c */ /* 0x000fe20000709070 */
[----:B------:R0:W2:Y:S01]  /*0730*/  @!UP1 SYNCS.EXCH.64 URZ, [UR6+0x48], UR4 ;  /* 0x00004804063f95b2 */ /* 0x0000a20008000100 */
[----:B------:R-:W-:Y:S01]  /*0740*/  NOP ;  /* 0x0000000000007918 */ /* 0x000fe20000000000 */
[----:B------:R-:W-:Y:S10]  /*0750*/  @!P3 BRA `(.L_x_3) ;  /* 0x000000000008b947 */ /* 0x000ff40003800000 */
[----:B-12-4-:R-:W-:Y:S01]  /*0760*/  UCGABAR_ARV ;  /* 0x00000000000079c7 */ /* 0x016fe20008000000 */
[----:B------:R-:W-:Y:S05]  /*0770*/  BRA `(.L_x_4) ;  /* 0x0000000000047947 */ /* 0x000fea0003800000 */
.L_x_3:
[----:B-12-4-:R-:W-:Y:S01]  /*0780*/  NOP ;  /* 0x0000000000007918 */ /* 0x016fe20000000000 */
.L_x_4:
[----:B------:R-:W1:Y:S01]  /*0790*/  LDC R2, c[0x0][0x75c] ;  /* 0x0001d700ff027b82 */ /* 0x000e620000000800 */
[----:B------:R-:W-:Y:S01]  /*07a0*/  IMAD.MOV.U32 R3, RZ, RZ, RZ ;  /* 0x000000ffff037224 */ /* 0x000fe200078e00ff */
[----:B-1----:R-:W-:Y:S01]  /*07b0*/  ISETP.NE.AND P4, PT, R2, 0x1, PT ;  /* 0x000000010200780c */ /* 0x002fe20003f85270 */
[----:B------:R-:W-:-:S12]  /*07c0*/  IMAD.U32 R2, RZ, RZ, UR8 ;  /* 0x00000008ff027e24 */ /* 0x000fd8000f8e00ff */
[----:B------:R-:W1:Y:S01]  /*07d0*/  @P4 LDC R15, c[0x0][0x10] ;  /* 0x00000400ff0f4b82 */ /* 0x000e620000000800 */
[----:B------:R-:W-:Y:S02]  /*07e0*/  @P4 IMAD.MOV.U32 R11, RZ, RZ, RZ ;  /* 0x000000ffff0b4224 */ /* 0x000fe400078e00ff */
[----:B------:R-:W-:-:S05]  /*07f0*/  @P4 IMAD.MOV.U32 R17, RZ, RZ, RZ ;  /* 0x000000ffff114224 */ /* 0x000fca00078e00ff */
[----:B------:R-:W2:Y:S01]  /*0800*/  @!P4 LDC R9, c[0x0][0xc] ;  /* 0x00000300ff09cb82 */ /* 0x000ea20000000800 */
[----:B-1----:R-:W-:-:S04]  /*0810*/  @P4 IMAD.WIDE.U32 R14, R15, UR8, R10 ;  /* 0x000000080f0e4c25 */ /* 0x002fc8000f8e000a */
[----:B--2---:R-:W-:-:S04]  /*0820*/  @!P4 IMAD.WIDE.U32 R8, R10, R9, R2 ;  /* 0x000000090a08c225 */ /* 0x004fc800078e0002 */
[----:B------:R-:W-:Y:S02]  /*0830*/  @P4 IMAD.MOV.U32 R2, RZ, RZ, R14 ;  /* 0x000000ffff024224 */ /* 0x000fe400078e000e */
[----:B------:R-:W-:Y:S02]  /*0840*/  @P4 IMAD.IADD R3, R15, 0x1, R17 ;  /* 0x000000010f034824 */ /* 0x000fe400078e0211 */
[----:B------:R-:W-:Y:S02]  /*0850*/  @!P4 IMAD.MOV.U32 R2, RZ, RZ, R8 ;  /* 0x000000ffff02c224 */ /* 0x000fe400078e0008 */
[----:B------:R-:W-:Y:S01]  /*0860*/  @!P4 IMAD.MOV.U32 R3, RZ, RZ, R9 ;  /* 0x000000ffff03c224 */ /* 0x000fe200078e0009 */
[----:B------:R-:W-:Y:S06]  /*0870*/  @!P3 BRA `(.L_x_5) ;  /* 0x00000000000cb947 */ /* 0x000fec0003800000 */
[----:B------:R-:W-:Y:S01]  /*0880*/  UCGABAR_WAIT ;  /* 0x0000000000007dc7 */ /* 0x000fe20008000000 */
[----:B------:R-:W-:Y:S01]  /*0890*/  CCTL.IVALL ;  /* 0x00000000ff00798f */ /* 0x000fe20002000000 */
[----:B------:R-:W-:Y:S05]  /*08a0*/  BRA `(.L_x_6) ;  /* 0x0000000000047947 */ /* 0x000fea0003800000 */
.L_x_5:
[----:B------:R-:W-:Y:S06]  /*08b0*/  BAR.SYNC.DEFER_BLOCKING 0x0 ;  /* 0x0000000000007b1d */ /* 0x000fec0000010000 */
.L_x_6:
[----:B------:R-:W-:Y:S05]  /*08c0*/  @!P2 BRA `(.L_x_7) ;  /* 0x0000009c00cca947 */ /* 0x000fea0003800000 */
[----:B------:R-:W-:-:S13]  /*08d0*/  ISETP.GT.U32.AND P1, PT, R16, 0x1, PT ;  /* 0x000000011000780c */ /* 0x000fda0003f24070 */
[----:B0-----:R-:W-:Y:S05]  /*08e0*/  @P1 EXIT ;  /* 0x000000000000194d */ /* 0x001fea0003800000 */
[----:B------:R-:W-:Y:S01]  /*08f0*/  ULDC.64 UR4, c[0x0][0x750] ;  /* 0x0001d40000047ab9 */ /* 0x000fe20000000a00 */
[----:B------:R-:W-:Y:S01]  /*0900*/  PRMT R14, RZ, 0x7610, R14 ;  /* 0x00007610ff0e7816 */ /* 0x000fe2000000000e */
[----:B------:R-:W-:Y:S01]  /*0910*/  IMAD.MOV.U32 R9, RZ, RZ, -0x1 ;  /* 0xffffffffff097424 */ /* 0x000fe200078e00ff */
[----:B------:R-:W-:Y:S01]  /*0920*/  ISETP.GE.U32.AND P1, PT, R2, UR4, PT ;  /* 0x0000000402007c0c */ /* 0x000fe2000bf26070 */
[----:B------:R-:W-:Y:S02]  /*0930*/  IMAD.MOV.U32 R8, RZ, RZ, -0x1 ;  /* 0xffffffffff087424 */ /* 0x000fe400078e00ff */
[----:B------:R-:W-:Y:S01]  /*0940*/  IMAD.MOV.U32 R5, RZ, RZ, -0x1 ;  /* 0xffffffffff057424 */ /* 0x000fe200078e00ff */
[----:B------:R-:W-:-:S13]  /*0950*/  ISETP.GE.U32.AND.EX P1, PT, R3, UR5, PT, P1 ;  /* 0x0000000503007c0c */ /* 0x000fda000bf26110 */
[----:B------:R-:W-:Y:S05]  /*0960*/  @P1 BRA `(.L_x_8) ;  /* 0x0000000400281947 */ /* 0x000fea0003800000 */
[----:B------:R-:W0:Y:S01]  /*0970*/  LDC.64 R20, c[0x0][0x728] ;  /* 0x0001ca00ff147b82 */ /* 0x000e220000000a00 */
[----:B------:R-:W-:Y:S02]  /*0980*/  IMAD.MOV.U32 R8, RZ, RZ, R2 ;  /* 0x000000ffff087224 */ /* 0x000fe400078e0002 */
[----:B------:R-:W-:-:S05]  /*0990*/  IMAD.MOV.U32 R9, RZ, RZ, R3 ;  /* 0x000000ffff097224 */ /* 0x000fca00078e0003 */
[----:B------:R-:W1:Y:S08]  /*09a0*/  LDC R22, c[0x0][0x730] ;  /* 0x0001cc00ff167b82 */ /* 0x000e700000000800 */
[----:B------:R-:W2:Y:S01]  /*09b0*/  LDC.64 R24, c[0x0][0x720] ;  /* 0x0001c800ff187b82 */ /* 0x000ea20000000a00 */
[----:B0-----:R-:W-:-:S04]  /*09c0*/  ISETP.NE.U32.AND P1, PT, R20, RZ, PT ;  /* 0x000000ff1400720c */ /* 0x001fc80003f25070 */
[----:B------:R-:W-:-:S13]  /*09d0*/  ISETP.NE.AND.EX P1, PT, R21, RZ, PT, P1 ;  /* 0x000000ff1500720c */ /* 0x000fda0003f25310 */
[----:B-12---:R-:W-:Y:S05]  /*09e0*/  @!P1 BRA `(.L_x_9) ;  /* 0x0000000000289947 */ /* 0x006fea0003800000 */
[----:B------:R-:W0:Y:S02]  /*09f0*/  LDC R5, c[0x0][0x734] ;  /* 0x0001cd00ff057b82 */ /* 0x000e240000000800 */
[----:B0-----:R-:W-:-:S05]  /*0a00*/  IADD3 R5, P1, R2, R5, RZ ;  /* 0x0000000502057210 */ /* 0x001fca0007f3e0ff */
[----:B------:R-:W-:-:S04]  /*0a10*/  IMAD.X R19, RZ, RZ, R3, P1 ;  /* 0x000000ffff137224 */ /* 0x000fc800008e0603 */
[----:B------:R-:W-:-:S04]  /*0a20*/  IMAD.WIDE.U32 R8, R19, R20, RZ ;  /* 0x0000001413087225 */ /* 0x000fc800078e00ff */
[----:B------:R-:W-:-:S04]  /*0a30*/  IMAD.WIDE.U32 R14, P1, R5, R21, R8 ;  /* 0x00000015050e7225 */ /* 0x000fc80007820008 */
[----:B------:R-:W-:-:S04]  /*0a40*/  IMAD.WIDE.U32 R8, R5, R20, RZ ;  /* 0x0000001405087225 */ /* 0x000fc800078e00ff */
[----:B------:R-:W-:Y:S01]  /*0a50*/  IMAD.X R17, RZ, RZ, RZ, P1 ;  /* 0x000000ffff117224 */ /* 0x000fe200008e06ff */
[----:B------:R-:W-:Y:S01]  /*0a60*/  IADD3 RZ, P1, R9, R14, RZ ;  /* 0x0000000e09ff7210 */ /* 0x000fe20007f3e0ff */
[----:B------:R-:W-:-:S04]  /*0a70*/  IMAD.MOV.U32 R16, RZ, RZ, R15 ;  /* 0x000000ffff107224 */ /* 0x000fc800078e000f */
[----:B------:R-:W-:-:S08]  /*0a80*/  IMAD.WIDE.U32.X R8, R19, R21, R16, P1 ;  /* 0x0000001513087225 */ /* 0x000fd000008e0410 */
.L_x_9:
[-CC-:B------:R-:W-:Y:S01]  /*0a90*/  SHF.R.U64 R27, R8, R22.reuse, R9.reuse ;  /* 0x00000016081b7219 */ /* 0x180fe20000001209 */
[----:B------:R-:W0:Y:S01]  /*0aa0*/  LDC R16, c[0x0][0x718] ;  /* 0x0001c600ff107b82 */ /* 0x000e220000000800 */
[----:B------:R-:W-:Y:S01]  /*0ab0*/  SHF.R.U32.HI R5, RZ, R22, R9 ;  /* 0x00000016ff057219 */ /* 0x000fe20000011609 */
[----:B------:R-:W-:Y:S01]  /*0ac0*/  IMAD R29, R13, R18, R10 ;  /* 0x000000120d1d7224 */ /* 0x000fe200078e020a */
[----:B------:R-:W-:-:S05]  /*0ad0*/  IADD3 R11, P1, RZ, -R27, RZ ;  /* 0x8000001bff0b7210 */ /* 0x000fca0007f3e0ff */
[----:B------:R-:W1:Y:S01]  /*0ae0*/  LDC.64 R22, c[0x0][0x740] ;  /* 0x0001d000ff167b82 */ /* 0x000e620000000a00 */
[----:B------:R-:W-:Y:S02]  /*0af0*/  IMAD.X R5, RZ, RZ, ~R5, P1 ;  /* 0x000000ffff057224 */ /* 0x000fe400008e0e05 */
[----:B------:R-:W-:-:S04]  /*0b00*/  IMAD.WIDE.U32 R8, R11, R24, R2 ;  /* 0x000000180b087225 */ /* 0x000fc800078e0002 */
[----:B------:R-:W-:Y:S01]  /*0b10*/  IMAD R14, R5, R24, RZ ;  /* 0x00000018050e7224 */ /* 0x000fe200078e02ff */
[----:B------:R-:W2:Y:S03]  /*0b20*/  LDC R15, c[0x0][0x708] ;  /* 0x0001c200ff0f7b82 */ /* 0x000ea60000000800 */
[----:B------:R-:W-:Y:S02]  /*0b30*/  IMAD R5, R11, R25, R14 ;  /* 0x000000190b057224 */ /* 0x000fe400078e020e */
[----:B------:R-:W-:Y:S02]  /*0b40*/  IMAD.MOV.U32 R14, RZ, RZ, -0x1 ;  /* 0xffffffffff0e7424 */ /* 0x000fe400078e00ff */
[----:B------:R-:W-:Y:S01]  /*0b50*/  IMAD.IADD R5, R9, 0x1, R5 ;  /* 0x0000000109057824 */ /* 0x000fe200078e0205 */
[----:B------:R-:W3:Y:S04]  /*0b60*/  LDC R21, c[0x0][0x758] ;  /* 0x0001d600ff157b82 */ /* 0x000ee80000000800 */
[----:B0-----:R-:W-:-:S02]  /*0b70*/  SHF.R.U64 R19, R8, R16, R5 ;  /* 0x0000001008137219 */ /* 0x001fc40000001205 */
[----:B------:R-:W-:Y:S01]  /*0b80*/  SHF.R.U32.HI R8, RZ, R16, R5 ;  /* 0x00000010ff087219 */ /* 0x000fe20000011605 */
[----:B------:R-:W-:Y:S01]  /*0b90*/  IMAD.MOV.U32 R16, RZ, RZ, 0x1 ;  /* 0x00000001ff107424 */ /* 0x000fe200078e00ff */
[----:B------:R-:W0:Y:S01]  /*0ba0*/  LDC R20, c[0x0][0x700] ;  /* 0x0001c000ff147b82 */ /* 0x000e220000000800 */
[----:B-1----:R-:W-:-:S04]  /*0bb0*/  ISETP.NE.U32.AND P1, PT, R22, RZ, PT ;  /* 0x000000ff1600720c */ /* 0x002fc80003f25070 */
[----:B------:R-:W-:-:S03]  /*0bc0*/  ISETP.NE.AND.EX P1, PT, R23, RZ, PT, P1 ;  /* 0x000000ff1700720c */ /* 0x000fc60003f25310 */
[----:B------:R-:W1:Y:S01]  /*0bd0*/  LDC R24, c[0x0][0x748] ;  /* 0x0001d200ff187b82 */ /* 0x000e620000000800 */
[-CC-:B--2---:R-:W-:Y:S02]  /*0be0*/  SHF.R.U64 R28, R19, R15.reuse, R8.reuse ;  /* 0x0000000f131c7219 */ /* 0x184fe40000001208 */
[----:B------:R-:W-:-:S05]  /*0bf0*/  SHF.R.U32.HI R8, RZ, R15, R8 ;  /* 0x0000000fff087219 */ /* 0x000fca0000011608 */
[----:B------:R-:W2:Y:S01]  /*0c00*/  LDC R26, c[0x0][0x738] ;  /* 0x0001ce00ff1a7b82 */ /* 0x000ea20000000800 */
[-CC-:B---3--:R-:W-:Y:S02]  /*0c10*/  SHF.R.U64 R18, R28, R21.reuse, R8.reuse ;  /* 0x000000151c127219 */ /* 0x188fe40000001208 */
[-C--:B------:R-:W-:Y:S02]  /*0c20*/  SHF.L.U32 R5, R14, R21.reuse, RZ ;  /* 0x000000150e057219 */ /* 0x080fe400000006ff */
[----:B------:R-:W-:Y:S01]  /*0c30*/  SHF.R.U32.HI R9, RZ, R21, R8 ;  /* 0x00000015ff097219 */ /* 0x000fe20000011608 */
[----:B------:R-:W-:Y:S01]  /*0c40*/  IMAD.MOV.U32 R8, RZ, RZ, R18 ;  /* 0x000000ffff087224 */ /* 0x000fe200078e0012 */
[----:B------:R-:W-:Y:S01]  /*0c50*/  LOP3.LUT R13, RZ, R5, RZ, 0x33, !PT ;  /* 0x00000005ff0d7212 */ /* 0x000fe200078e33ff */
[----:B------:R-:W3:Y:S01]  /*0c60*/  LDC R25, c[0x0][0x710] ;  /* 0x0001c400ff197b82 */ /* 0x000ee20000000800 */
[----:B------:R-:W-:Y:S05]  /*0c70*/  @!P1 BRA `(.L_x_10) ;  /* 0x0000000000289947 */ /* 0x000fea0003800000 */
[----:B------:R-:W4:Y:S02]  /*0c80*/  LDC R5, c[0x0][0x74c] ;  /* 0x0001d300ff057b82 */ /* 0x000f240000000800 */
[----:B----4-:R-:W-:-:S05]  /*0c90*/  IADD3 R5, P1, R18, R5, RZ ;  /* 0x0000000512057210 */ /* 0x010fca0007f3e0ff */
        /* <DEDUP_REMOVED lines=8> */
.L_x_10:
[----:B-1----:R-:W-:Y:S01]  /*0d20*/  SHF.R.U64 R9, R8, R24, R9 ;  /* 0x0000001808097219 */ /* 0x002fe20000001209 */
[----:B0-----:R-:W-:Y:S01]  /*0d30*/  VIADD R10, R20, 0xffffffff ;  /* 0xffffffff140a7836 */ /* 0x001fe20000000000 */
[----:B------:R-:W-:Y:S01]  /*0d40*/  SHF.L.U32 R5, R16, R21, RZ ;  /* 0x0000001510057219 */ /* 0x000fe200000006ff */
[----:B------:R-:W-:Y:S01]  /*0d50*/  IMAD.MOV.U32 R14, RZ, RZ, 0x1 ;  /* 0x00000001ff0e7424 */ /* 0x000fe200078e00ff */
[----:B------:R-:W-:Y:S01]  /*0d60*/  LOP3.LUT R8, R28, R13, RZ, 0xc0, !PT ;  /* 0x0000000d1c087212 */ /* 0x000fe200078ec0ff */
[----:B------:R-:W-:Y:S01]  /*0d70*/  IMAD.MOV R11, RZ, RZ, -R9 ;  /* 0x000000ffff0b7224 */ /* 0x000fe200078e0a09 */
[----:B------:R-:W-:Y:S02]  /*0d80*/  SEL R12, R12, R29, !P4 ;  /* 0x0000001d0c0c7207 */ /* 0x000fe40006000000 */
[----:B------:R-:W-:Y:S01]  /*0d90*/  LOP3.LUT R10, R19, R10, RZ, 0xc0, !PT ;  /* 0x0000000a130a7212 */ /* 0x000fe200078ec0ff */
[----:B------:R-:W-:Y:S02]  /*0da0*/  IMAD R9, R5, R9, R8 ;  /* 0x0000000905097224 */ /* 0x000fe400078e0208 */
[----:B--2---:R-:W-:-:S02]  /*0db0*/  IMAD R5, R11, R26, R18 ;  /* 0x0000001a0b057224 */ /* 0x004fc400078e0212 */
[----:B---3--:R-:W-:Y:S02]  /*0dc0*/  IMAD R12, R9, R25, R12 ;  /* 0x00000019090c7224 */ /* 0x008fe400078e020c */
[----:B------:R-:W-:-:S05]  /*0dd0*/  IMAD R5, R5, R20, R10 ;  /* 0x0000001405057224 */ /* 0x000fca00078e020a */
[----:B------:R-:W-:Y:S02]  /*0de0*/  SEL R8, R5, R12, !P4 ;  /* 0x0000000c05087207 */ /* 0x000fe40006000000 */
[----:B------:R-:W-:Y:S01]  /*0df0*/  SEL R9, R12, R5, !P4 ;  /* 0x000000050c097207 */ /* 0x000fe20006000000 */
[----:B------:R-:W-:-:S07]  /*0e00*/  IMAD.MOV.U32 R5, RZ, RZ, R27 ;  /* 0x000000ffff057224 */ /* 0x000fce00078e001b */
.L_x_8:
[----:B------:R-:W-:-:S08]  /*0e10*/  NOP ;  /* 0x0000000000007918 */ /* 0x000fd00000000000 */
[----:B------:R-:W0:Y:S02]  /*0e20*/  USETMAXREG.TRY_ALLOC.CTAPOOL UP0, 0xe8 ;  /* 0x000000e8000079c8 */ /* 0x000e240008000600 */
[----:B0-----:R-:W-:-:S13]  /*0e30*/  PLOP3.LUT P1, PT, PT, PT, UP0, 0x80, 0x0 ;  /* 0x000000000000781c */ /* 0x001fda0003f2f008 */
[----:B------:R-:W-:Y:S05]  /*0e40*/  @!P1 BRA `(.L_x_8) ;  /* 0xfffffffc00f09947 */ /* 0x000fea000383ffff */
[----:B------:R-:W-:Y:S01]  /*0e50*/  ULDC.64 UR4, c[0x0][0x698] ;  /* 0x0001a60000047ab9 */ /* 0x000fe20000000a00 */
[----:B------:R-:W-:Y:S01]  /*0e60*/  ULDC.64 UR10, c[0x0][0x208] ;  /* 0x00008200000a7ab9 */ /* 0x000fe20000000a00 */
[----:B------:R-:W-:-:S04]  /*0e70*/  ISETP.NE.U32.AND P1, PT, RZ, UR4, PT ;  /* 0x00000004ff007c0c */ /* 0x000fc8000bf25070 */
[----:B------:R-:W-:-:S13]  /*0e80*/  ISETP.NE.AND.EX P1, PT, RZ, UR5, PT, P1 ;  /* 0x00000005ff007c0c */ /* 0x000fda000bf25310 */
[----:B------:R-:W-:Y:S05]  /*0e90*/  @!P1 BRA `(.L_x_11) ;  /* 0x00000000001c9947 */ /* 0x000fea0003800000 */
[----:B------:R-:W0:Y:S02]  /*0ea0*/  LDC.64 R10, c[0x0][0x698] ;  /* 0x0001a600ff0a7b82 */ /* 0x000e240000000a00 */
[----:B0-----:R-:W2:Y:S02]  /*0eb0*/  LDG.E.64 R10, desc[UR10][R10.64] ;  /* 0x0000000a0a0a7981 */ /* 0x001ea4000c1e1b00 */
[----:B--2---:R-:W-:-:S04]  /*0ec0*/  ISETP.NE.U32.AND P1, PT, R10, RZ, PT ;  /* 0x000000ff0a00720c */ /* 0x004fc80003f25070 */
[----:B------:R-:W-:-:S13]  /*0ed0*/  ISETP.NE.AND.EX P1, PT, R11, RZ, PT, P1 ;  /* 0x000000ff0b00720c */ /* 0x000fda0003f25310 */
[----:B------:R-:W-:Y:S05]  /*0ee0*/  @!P1 BRA `(.L_x_11) ;  /* 0x0000000000089947 */ /* 0x000fea0003800000 */
[----:B------:R0:W5:Y:S01]  /*0ef0*/  LD.E R16, desc[UR10][R10.64] ;  /* 0x0000000a0a107980 */ /* 0x000162000c101900 */
[----:B------:R-:W-:Y:S05]  /*0f00*/  BRA `(.L_x_12) ;  /* 0x0000000000207947 */ /* 0x000fea0003800000 */
.L_x_11:
[----:B------:R-:W-:Y:S02]  /*0f10*/  ULDC.64 UR4, c[0x0][0x688] ;  /* 0x0001a20000047ab9 */ /* 0x000fe40000000a00 */
[----:B------:R-:W-:-:S04]  /*0f20*/  ISETP.NE.U32.AND P1, PT, RZ, UR4, PT ;  /* 0x00000004ff007c0c */ /* 0x000fc8000bf25070 */
[----:B------:R-:W-:-:S13]  /*0f30*/  ISETP.NE.AND.EX P1, PT, RZ, UR5, PT, P1 ;  /* 0x00000005ff007c0c */ /* 0x000fda000bf25310 */
[----:B------:R-:W-:Y:S05]  /*0f40*/  @!P1 BRA `(.L_x_13) ;  /* 0x00000000000c9947 */ /* 0x000fea0003800000 */
[----:B------:R-:W0:Y:S02]  /*0f50*/  LDC.64 R16, c[0x0][0x688] ;  /* 0x0001a200ff107b82 */ /* 0x000e240000000a00 */
[----:B0-----:R1:W5:Y:S01]  /*0f60*/  LDG.E R16, desc[UR10][R16.64] ;  /* 0x0000000a10107981 */ /* 0x001362000c1e1900 */
[----:B------:R-:W-:Y:S05]  /*0f70*/  BRA `(.L_x_12) ;  /* 0x0000000000047947 */ /* 0x000fea0003800000 */
.L_x_13:
[----:B------:R-:W2:Y:S02]  /*0f80*/  LDC R16, c[0x0][0x680] ;  /* 0x0001a000ff107b82 */ /* 0x000ea40000000800 */
.L_x_12:
[----:B------:R-:W-:Y:S02]  /*0f90*/  ULDC.64 UR4, c[0x0][0x6a0] ;  /* 0x0001a80000047ab9 */ /* 0x000fe40000000a00 */
[----:B------:R-:W-:-:S04]  /*0fa0*/  ISETP.NE.U32.AND P1, PT, RZ, UR4, PT ;  /* 0x00000004ff007c0c */ /* 0x000fc8000bf25070 */
[----:B------:R-:W-:-:S13]  /*0fb0*/  ISETP.NE.AND.EX P1, PT, RZ, UR5, PT, P1 ;  /* 0x00000005ff007c0c */ /* 0x000fda000bf25310 */
[----:B------:R-:W-:Y:S05]  /*0fc0*/  @!P1 BRA `(.L_x_14) ;  /* 0x00000000001c9947 */ /* 0x000fea0003800000 */
[----:B0-----:R-:W0:Y:S02]  /*0fd0*/  LDC.64 R10, c[0x0][0x6a0] ;  /* 0x0001a800ff0a7b82 */ /* 0x001e240000000a00 */
[----:B0-----:R-:W3:Y:S02]  /*0fe0*/  LDG.E.64 R10, desc[UR10][R10.64] ;  /* 0x0000000a0a0a7981 */ /* 0x001ee4000c1e1b00 */
[----:B---3--:R-:W-:-:S04]  /*0ff0*/  ISETP.NE.U32.AND P1, PT, R10, RZ, PT ;  /* 0x000000ff0a00720c */ /* 0x008fc80003f25070 */
[----:B------:R-:W-:-:S13]  /*1000*/  ISETP.NE.AND.EX P1, PT, R11, RZ, PT, P1 ;  /* 0x000000ff0b00720c */ /* 0x000fda0003f25310 */
[----:B------:R-:W-:Y:S05]  /*1010*/  @!P1 BRA `(.L_x_14) ;  /* 0x0000000000089947 */ /* 0x000fea0003800000 */
[----:B------:R0:W5:Y:S01]  /*1020*/  LD.E R15, desc[UR10][R10.64] ;  /* 0x0000000a0a0f7980 */ /* 0x000162000c101900 */
[----:B------:R-:W-:Y:S05]  /*1030*/  BRA `(.L_x_15) ;  /* 0x0000000000207947 */ /* 0x000fea0003800000 */
.L_x_14:
[----:B------:R-:W-:Y:S02]  /*1040*/  ULDC.64 UR4, c[0x0][0x690] ;  /* 0x0001a40000047ab9 */ /* 0x000fe40000000a00 */
[----:B------:R-:W-:-:S04]  /*1050*/  ISETP.NE.U32.AND P1, PT, RZ, UR4, PT ;  /* 0x00000004ff007c0c */ /* 0x000fc8000bf25070 */
[----:B------:R-:W-:-:S13]  /*1060*/  ISETP.NE.AND.EX P1, PT, RZ, UR5, PT, P1 ;  /* 0x00000005ff007c0c */ /* 0x000fda000bf25310 */
[----:B------:R-:W-:Y:S05]  /*1070*/  @!P1 BRA `(.L_x_16) ;  /* 0x00000000000c9947 */ /* 0x000fea0003800000 */
[----:B0-----:R-:W0:Y:S02]  /*1080*/  LDC.64 R10, c[0x0][0x690] ;  /* 0x0001a400ff0a7b82 */ /* 0x001e240000000a00 */
[----:B0-----:R3:W5:Y:S01]  /*1090*/  LDG.E R15, desc[UR10][R10.64] ;  /* 0x0000000a0a0f7981 */ /* 0x001762000c1e1900 */
[----:B------:R-:W-:Y:S05]  /*10a0*/  BRA `(.L_x_15) ;  /* 0x0000000000047947 */ /* 0x000fea0003800000 */
.L_x_16:
[----:B------:R-:W4:Y:S02]  /*10b0*/  LDC R15, c[0x0][0x684] ;  /* 0x0001a100ff0f7b82 */ /* 0x000f240000000800 */
.L_x_15:
[----:B------:R-:W-:-:S13]  /*10c0*/  LOP3.LUT P1, RZ, R14, 0xff, RZ, 0xc0, !PT ;  /* 0x000000ff0eff7812 */ /* 0x000fda000782c0ff */
[----:B------:R-:W-:Y:S05]  /*10d0*/  @!P1 EXIT ;  /* 0x000000000000994d */ /* 0x000fea0003800000 */
[----:B------:R-:W-:Y:S01]  /*10e0*/  ULDC UR4, c[0x0][0x28c] ;  /* 0x0000a30000047ab9 */ /* 0x000fe20000000800 */
[----:B------:R-:W-:Y:S01]  /*10f0*/  LOP3.LUT R14, R4, 0x1, RZ, 0xfc, !PT ;  /* 0x00000001040e7812 */ /* 0x000fe200078efcff */
[----:B------:R-:W-:-:S04]  /*1100*/  UIADD3 UR4, UR4, 0x7f, URZ ;  /* 0x0000007f04047890 */ /* 0x000fc8000fffe03f */
[----:B------:R-:W-:-:S04]  /*1110*/  USHF.R.S32.HI UR5, URZ, 0x1f, UR4 ;  /* 0x0000001f3f057899 */ /* 0x000fc80008011404 */
[----:B------:R-:W-:-:S03]  /*1120*/  ULEA.HI UR5, UR5, UR4, URZ, 0x7 ;  /* 0x0000000405057291 */ /* 0x000fc6000f8f383f */
[----:B------:R-:W-:Y:S01]  /*1130*/  UMOV UR4, URZ ;  /* 0x0000003f00047c82 */ /* 0x000fe20008000000 */
[----:B------:R-:W-:-:S03]  /*1140*/  USHF.R.S32.HI UR6, URZ, 0x7, UR5 ;  /* 0x000000073f067899 */ /* 0x000fc60008011405 */
[----:B------:R-:W-:-:S09]  /*1150*/  UMOV UR5, URZ ;  /* 0x0000003f00057c82 */ /* 0x000fd20008000000 */
.L_x_281:
[----:B0--3--:R-:W-:Y:S02]  /*1160*/  LOP3.LUT R10, R0, 0x80, RZ, 0xc0, !PT ;  /* 0x00000080000a7812 */ /* 0x009fe400078ec0ff */
[----:B------:R-:W-:Y:S02]  /*1170*/  CS2R R86, SRZ ;  /* 0x0000000000567805 */ /* 0x000fe4000001ff00 */
[----:B------:R-:W-:Y:S02]  /*1180*/  CS2R R88, SRZ ;  /* 0x0000000000587805 */ /* 0x000fe4000001ff00 */
[----:B------:R-:W-:Y:S02]  /*1190*/  CS2R R90, SRZ ;  /* 0x00000000005a7805 */ /* 0x000fe4000001ff00 */
[----:B------:R-:W-:Y:S02]  /*11a0*/  SHF.R.U32.HI R11, RZ, 0x7, R10 ;  /* 0x00000007ff0b7819 */ /* 0x000fe4000001160a */
[----:B--2---:R-:W-:-:S02]  /*11b0*/  CS2R R92, SRZ ;  /* 0x00000000005c7805 */ /* 0x004fc4000001ff00 */
[----:B------:R-:W-:Y:S02]  /*11c0*/  VIMNMX R10, RZ, UR6, PT ;  /* 0x00000006ff0a7c48 */ /* 0x000fe4000bfe0100 */
[----:B------:R-:W-:Y:S02]  /*11d0*/  CS2R R94, SRZ ;  /* 0x00000000005e7805 */ /* 0x000fe4000001ff00 */
[----:B------:R-:W-:Y:S02]  /*11e0*/  CS2R R96, SRZ ;  /* 0x0000000000607805 */ /* 0x000fe4000001ff00 */
[----:B------:R-:W-:Y:S01]  /*11f0*/  CS2R R98, SRZ ;  /* 0x0000000000627805 */ /* 0x000fe2000001ff00 */
[----:B------:R-:W0:Y:S01]  /*1200*/  SHFL.IDX PT, R11, R11, RZ, 0x1f ;  /* 0x00001fff0b0b7589 */ /* 0x000e2200000e0000 */
[----:B------:R-:W-:Y:S02]  /*1210*/  IADD3 R10, -R10, UR6, RZ ;  /* 0x000000060a0a7c10 */ /* 0x000fe4000fffe1ff */
[----:B----4-:R-:W-:-:S02]  /*1220*/  CS2R R100, SRZ ;  /* 0x0000000000647805 */ /* 0x010fc4000001ff00 */
[----:B------:R-:W-:Y:S02]  /*1230*/  CS2R R102, SRZ ;  /* 0x0000000000667805 */ /* 0x000fe4000001ff00 */
[----:B------:R-:W-:Y:S02]  /*1240*/  CS2R R104, SRZ ;  /* 0x0000000000687805 */ /* 0x000fe4000001ff00 */
[----:B------:R-:W-:Y:S02]  /*1250*/  ISETP.GE.AND P1, PT, R10, 0x1, PT ;  /* 0x000000010a00780c */ /* 0x000fe40003f26270 */
[----:B------:R-:W-:Y:S02]  /*1260*/  CS2R R106, SRZ ;  /* 0x00000000006a7805 */ /* 0x000fe4000001ff00 */
[----:B------:R-:W-:Y:S02]  /*1270*/  CS2R R108, SRZ ;  /* 0x00000000006c7805 */ /* 0x000fe4000001ff00 */
[----:B------:R-:W-:-:S02]  /*1280*/  CS2R R110, SRZ ;  /* 0x00000000006e7805 */ /* 0x000fc4000001ff00 */
[----:B------:R-:W-:Y:S02]  /*1290*/  CS2R R112, SRZ ;  /* 0x0000000000707805 */ /* 0x000fe4000001ff00 */
[----:B------:R-:W-:Y:S02]  /*12a0*/  CS2R R114, SRZ ;  /* 0x0000000000727805 */ /* 0x000fe4000001ff00 */
[----:B------:R-:W-:Y:S02]  /*12b0*/  CS2R R116, SRZ ;  /* 0x0000000000747805 */ /* 0x000fe4000001ff00 */
        /* <DEDUP_REMOVED lines=12> */
[----:B0-----:R-:W-:Y:S02]  /*1380*/  R2UR UR7, R11 ;  /* 0x000000000b0772ca */ /* 0x001fe400000e0000 */
        /* <DEDUP_REMOVED lines=35> */
[----:B------:R-:W-:Y:S01]  /*15c0*/  CS2R R84, SRZ ;  /* 0x0000000000547805 */ /* 0x000fe2000001ff00 */
[----:B------:R-:W-:Y:S06]  /*15d0*/  @!P1 BRA `(.L_x_17) ;  /* 0x0000000400949947 */ /* 0x000fec0003800000 */
[----:B------:R-:W0:Y:S01]  /*15e0*/  S2UR UR12, SR_CgaCtaId ;  /* 0x00000000000c79c3 */ /* 0x000e220000008800 */
[----:B------:R-:W-:Y:S01]  /*15f0*/  ULEA.HI UR8, UR7, UR7, URZ, 0x1 ;  /* 0x0000000707087291 */ /* 0x000fe2000f8f083f */
[----:B------:R-:W-:Y:S01]  /*1600*/  IMAD.U32 R19, RZ, RZ, UR4 ;  /* 0x00000004ff137e24 */ /* 0x000fe2000f8e00ff */
[----:B------:R-:W-:Y:S01]  /*1610*/  UMOV UR9, 0x400 ;  /* 0x0000040000097882 */ /* 0x000fe20000000000 */
[----:B------:R-:W-:Y:S01]  /*1620*/  IMAD.U32 R11, RZ, RZ, UR5 ;  /* 0x00000005ff0b7e24 */ /* 0x000fe2000f8e00ff */
[----:B------:R-:W-:Y:S02]  /*1630*/  ULOP3.LUT UR8, UR8, 0x7fffe, URZ, 0xc0, !UPT ;  /* 0x0007fffe08087892 */ /* 0x000fe4000f8ec03f */
[----:B------:R-:W-:Y:S02]  /*1640*/  UPLOP3.LUT UP0, UPT, UPT, UPT, UPT, 0x40, 0x0 ;  /* 0x000000000000789c */ /* 0x000fe40003f0e870 */
[----:B------:R-:W-:Y:S02]  /*1650*/  UIADD3 UR8, UR7, -UR8, URZ ;  /* 0x8000000807087290 */ /* 0x000fe4000fffe03f */
[----:B0-----:R-:W-:-:S04]  /*1660*/  ULEA UR9, UR12, UR9, 0x18 ;  /* 0x000000090c097291 */ /* 0x001fc8000f8ec03f */
[----:B------:R-:W-:-:S04]  /*1670*/  ULEA UR8, UR8, UR9, 0xd ;  /* 0x0000000908087291 */ /* 0x000fc8000f8e683f */
[----:B------:R-:W-:-:S04]  /*1680*/  UIADD3 UR8, UR8, 0x100, URZ ;  /* 0x0000010008087890 */ /* 0x000fc8000fffe03f */
[----:B------:R-:W-:-:S03]  /*1690*/  USHF.R.U32.HI UR7, URZ, 0x4, UR8 ;  /* 0x000000043f077899 */ /* 0x000fc60008011608 */
[----:B------:R-:W-:Y:S01]  /*16a0*/  UMOV UR8, UR5 ;  /* 0x0000000500087c82 */ /* 0x000fe20008000000 */
[----:B------:R-:W-:-:S12]  /*16b0*/  ULOP3.LUT UR7, UR7, 0x3fff, URZ, 0xc0, !UPT ;  /* 0x00003fff07077892 */ /* 0x000fd8000f8ec03f */
.L_x_24:
[----:B------:R-:W-:-:S13]  /*16c0*/  ISETP.NE.AND P2, PT, R14, 0x3, PT ;  /* 0x000000030e00780c */ /* 0x000fda0003f45270 */
[----:B01----:R-:W-:Y:S05]  /*16d0*/  @!P2 BRA `(.L_x_18) ;  /* 0x000000000004a947 */ /* 0x003fea0003800000 */
[----:B------:R-:W-:Y:S01]  /*16e0*/  BPT.TRAP 0x1 ;  /* 0x000000040000795c */ /* 0x000fe20000300000 */
.L_x_18:
[----:B------:R-:W0:Y:S01]  /*16f0*/  S2UR UR12, SR_CgaCtaId ;  /* 0x00000000000c79c3 */ /* 0x000e220000008800 */
[----:B------:R-:W-:Y:S01]  /*1700*/  UMOV UR9, 0x400 ;  /* 0x0000040000097882 */ /* 0x000fe20000000000 */
[----:B------:R-:W-:Y:S01]  /*1710*/  SHF.L.U32 R18, R19, 0x1f, RZ ;  /* 0x0000001f13127819 */ /* 0x000fe200000006ff */
[----:B0-----:R-:W-:-:S04]  /*1720*/  ULEA UR17, UR12, UR9, 0x18 ;  /* 0x000000090c117291 */ /* 0x001fc8000f8ec03f */
[----:B------:R-:W-:-:S09]  /*1730*/  ULEA UR9, UR8, UR17, 0x3 ;  /* 0x0000001108097291 */ /* 0x000fd2000f8e183f */
[----:B------:R0:W3:Y:S01]  /*1740*/  SYNCS.PHASECHK.TRANS64.TRYWAIT P1, [UR9], R18 ;  /* 0x00000012ff0075a7 */ /* 0x0000e20008020149 */
[----:B------:R-:W-:Y:S05]  /*1750*/  @!P2 BRA `(.L_x_19) ;  /* 0x000000000004a947 */ /* 0x000fea0003800000 */
[----:B------:R-:W-:Y:S01]  /*1760*/  BPT.TRAP 0x1 ;  /* 0x000000040000795c */ /* 0x000fe20000300000 */
.L_x_19:
[C---:B------:R-:W-:Y:S02]  /*1770*/  IMAD.SHL.U32 R12, R0.reuse, 0x40, RZ ;  /* 0x00000040000c7824 */ /* 0x040fe400078e00ff */
[C---:B------:R-:W-:Y:S02]  /*1780*/  IMAD.SHL.U32 R13, R0.reuse, 0x400, RZ ;  /* 0x00000400000d7824 */ /* 0x040fe400078e00ff */
[----:B-1----:R-:W-:Y:S01]  /*1790*/  IMAD.SHL.U32 R17, R0, 0x20, RZ ;  /* 0x0000002000117824 */ /* 0x002fe200078e00ff */
[----:B------:R-:W-:-:S04]  /*17a0*/  LOP3.LUT R12, R12, 0x3800, RZ, 0xc0, !PT ;  /* 0x000038000c0c7812 */ /* 0x000fc800078ec0ff */
[----:B------:R-:W-:Y:S01]  /*17b0*/  LOP3.LUT R12, R12, 0x400, R13, 0xf8, !PT ;  /* 0x000004000c0c7812 */ /* 0x000fe200078ef80d */
[----:B------:R-:W-:-:S03]  /*17c0*/  IMAD.U32 R13, RZ, RZ, UR8 ;  /* 0x00000008ff0d7e24 */ /* 0x000fc6000f8e00ff */
[----:B------:R-:W-:-:S04]  /*17d0*/  LOP3.LUT R12, R12, 0x380, R17, 0xf8, !PT ;  /* 0x000003800c0c7812 */ /* 0x000fc800078ef811 */
[----:B------:R-:W-:-:S05]  /*17e0*/  SHF.R.U32.HI R12, RZ, 0x3, R12 ;  /* 0x00000003ff0c7819 */ /* 0x000fca000001160c */
[----:B------:R-:W-:Y:S01]  /*17f0*/  IMAD R12, R13, 0x1000, R12 ;  /* 0x000010000d0c7824 */ /* 0x000fe200078e020c */
[----:B---3--:R-:W-:Y:S06]  /*1800*/  @P1 BRA `(.L_x_20) ;  /* 0x0000000000081947 */ /* 0x008fec0003800000 */
[----:B------:R-:W1:Y:S02]  /*1810*/  SYNCS.PHASECHK.TRANS64.TRYWAIT P1, [UR9], R18 ;  /* 0x00000012ff0075a7 */ /* 0x000e640008020149 */
[----:B-1----:R-:W-:Y:S05]  /*1820*/  @!P1 BRA `(.L_x_21) ;  /* 0x000000a400949947 */ /* 0x002fea0003800000 */
.L_x_20:
[----:B------:R-:W-:Y:S01]  /*1830*/  LDS.128 R152, [R12+UR17+0x30100] ;  /* 0x030100110c987984 */ /* 0x000fe20008000c00 */
[----:B------:R-:W-:Y:S02]  /*1840*/  UIADD3 UR9, UR17, 0x18100, URZ ;  /* 0x0001810011097890 */ /* 0x000fe4000fffe03f */
[----:B------:R-:W-:Y:S01]  /*1850*/  ULOP3.LUT UR12, UR7, 0x10000, URZ, 0xfc, !UPT ;  /* 0x00010000070c7892 */ /* 0x000fe2000f8efc3f */
[----:B------:R-:W3:Y:S01]  /*1860*/  LDS.128 R156, [R12+UR17+0x30900] ;  /* 0x030900110c9c7984 */ /* 0x000ee20008000c00 */
[----:B------:R-:W-:Y:S01]  /*1870*/  USHF.R.U32.HI UR9, URZ, 0x4, UR9 ;  /* 0x000000043f097899 */ /* 0x000fe20008011609 */
[----:B------:R-:W-:Y:S01]  /*1880*/  UMOV UR13, 0x40000040 ;  /* 0x40000040000d7882 */ /* 0x000fe20000000000 */
[----:B------:R-:W-:Y:S02]  /*1890*/  UMOV UR15, 0x40000040 ;  /* 0x40000040000f7882 */ /* 0x000fe40000000000 */
[----:B------:R-:W-:-:S04]  /*18a0*/  ULOP3.LUT UR9, UR9, 0x3fff, URZ, 0xc0, !UPT ;  /* 0x00003fff09097892 */ /* 0x000fc8000f8ec03f */
[----:B------:R-:W-:Y:S02]  /*18b0*/  ULOP3.LUT UR16, UR9, 0x10000, URZ, 0xfc, !UPT ;  /* 0x0001000009107892 */ /* 0x000fe4000f8efc3f */
[----:B------:R-:W-:Y:S02]  /*18c0*/  ULEA UR9, UR8, UR12, 0xb ;  /* 0x0000000c08097291 */ /* 0x000fe4000f8e583f */
[----:B------:R-:W-:-:S05]  /*18d0*/  ULEA UR16, UR8, UR16, 0xb ;  /* 0x0000001008107291 */ /* 0x000fca000f8e583f */
[----:B------:R-:W-:Y:S02]  /*18e0*/  UMOV UR12, UR9 ;  /* 0x00000009000c7c82 */ /* 0x000fe40008000000 */
[----:B------:R-:W-:Y:S01]  /*18f0*/  UMOV UR14, UR16 ;  /* 0x00000010000e7c82 */ /* 0x000fe20008000000 */
[----:B---3--:R-:W-:-:S06]  /*1900*/  WARPGROUP.ARRIVE ;  /* 0x00000000000079c5 */ /* 0x008fcc0000000000 */
[----:B------:R-:W-:Y:S01]  /*1910*/  HGMMA.SP.64x128x32.F32.BF16 R88, gdesc[UR12], R88, UP0, R152, 0x0 ;  /* 0x09e098000c5879f0 */ /* 0x000fe2000bf01a58 */
[----:B------:R-:W-:Y:S01]  /*1920*/  UIADD3 UR12, UR9, 0x400, URZ ;  /* 0x00000400090c7890 */ /* 0x000fe2000fffe03f */
[----:B------:R-:W-:-:S14]  /*1930*/  UMOV UR13, 0x40000040 ;  /* 0x40000040000d7882 */ /* 0x000fdc0000000000 */
[----:B------:R-:W-:Y:S01]  /*1940*/  HGMMA.SP.64x128x32.F32.BF16 R24, gdesc[UR12], R24, UP0, R156, 0x0 ;  /* 0x09e09c000c1879f0 */ /* 0x000fe2000bf01a18 */
[----:B------:R-:W-:Y:S02]  /*1950*/  UIADD3 UR12, UR9, 0x2, URZ ;  /* 0x00000002090c7890 */ /* 0x000fe4000fffe03f */
[----:B------:R-:W-:Y:S01]  /*1960*/  UIADD3 UR14, UR16, 0x4, URZ ;  /* 0x00000004100e7890 */ /* 0x000fe2000fffe03f */
[----:B------:R-:W-:Y:S01]  /*1970*/  UMOV UR13, 0x40000040 ;  /* 0x40000040000d7882 */ /* 0x000fe20000000000 */
[----:B------:R-:W-:-:S11]  /*1980*/  UMOV UR15, 0x40000040 ;  /* 0x40000040000f7882 */ /* 0x000fd60000000000 */
[----:B------:R-:W-:Y:S01]  /*1990*/  HGMMA.SP.64x128x32.F32.BF16 R88, gdesc[UR12], R88, R153, 0x0 ;  /* 0x09e099000c5879f0 */ /* 0x000fe20008701a58 */
[----:B------:R-:W-:Y:S01]  /*19a0*/  UIADD3 UR12, UR9, 0x402, URZ ;  /* 0x00000402090c7890 */ /* 0x000fe2000fffe03f */
[----:B------:R-:W-:-:S14]  /*19b0*/  UMOV UR13, 0x40000040 ;  /* 0x40000040000d7882 */ /* 0x000fdc0000000000 */
[----:B------:R-:W-:Y:S01]  /*19c0*/  HGMMA.SP.64x128x32.F32.BF16 R24, gdesc[UR12], R24, R157, 0x0 ;  /* 0x09e09d000c1879f0 */ /* 0x000fe20008701a18 */
        /* <DEDUP_REMOVED lines=15> */
[----:B------:R-:W-:Y:S03]  /*1ac0*/  HGMMA.SP.64x128x32.F32.BF16 R24, gdesc[UR12], R24, R159, 0x0, gsb0 ;  /* 0x09e09f000c1879f0 */ /* 0x000fe60008001a18 */
[----:B------:R-:W-:Y:S02]  /*1ad0*/  WARPGROUP.DEPBAR.LE gsb0, 0x0 ;  /* 0x00008000000079c5 */ /* 0x000fe40000010000 */
[----:B------:R-:W-:Y:S05]  /*1ae0*/  @!P2 BRA `(.L_x_22) ;  /* 0x000000000004a947 */ /* 0x000fea0003800000 */
[----:B------:R-:W-:Y:S01]  /*1af0*/  BPT.TRAP 0x1 ;  /* 0x000000040000795c */ /* 0x000fe20000300000 */
.L_x_22:
[----:B------:R-:W-:Y:S02]  /*1b00*/  @P0 LEA R12, R11, UR17, 0x3 ;  /* 0x000000110b0c0c11 */ /* 0x000fe4000f8e18ff */
[----:B------:R-:W-:-:S03]  /*1b10*/  ISETP.GT.U32.AND P1, PT, R4, 0x1, PT ;  /* 0x000000010400780c */ /* 0x000fc60003f24070 */
[----:B-1----:R-:W-:-:S05]  /*1b20*/  @P0 VIADD R13, R12, 0x18 ;  /* 0x000000180c0d0836 */ /* 0x002fca0000000000 */
[----:B------:R-:W-:-:S04]  /*1b30*/  @P0 PRMT R13, R6, 0x654, R13 ;  /* 0x00000654060d0816 */ /* 0x000fc8000000000d */
[----:B------:R1:W-:Y:S01]  /*1b40*/  @P0 SYNCS.ARRIVE.TRANS64.RED.A1T0 RZ, [R13+URZ], RZ ;  /* 0x000000ff0dff09a7 */ /* 0x0003e2000810043f */
[----:B------:R-:W-:Y:S05]  /*1b50*/  @P1 BRA `(.L_x_23) ;  /* 0x0000000000041947 */ /* 0x000fea0003800000 */
[----:B------:R-:W-:Y:S01]  /*1b60*/  BPT.TRAP 0x1 ;  /* 0x000000040000795c */ /* 0x000fe20000300000 */
.L_x_23:
[----:B------:R-:W-:Y:S01]  /*1b70*/  UIADD3 UR8, UR8, 0x1, URZ ;  /* 0x0000000108087890 */ /* 0x000fe2000fffe03f */
[C---:B------:R-:W-:Y:S01]  /*1b80*/  ISETP.GT.AND P2, PT, R10.reuse, 0x1, PT ;  /* 0x000000010a00780c */ /* 0x040fe20003f44270 */
[----:B------:R-:W-:Y:S02]  /*1b90*/  VIADD R11, R11, 0x1 ;  /* 0x000000010b0b7836 */ /* 0x000fe40000000000 */
[----:B------:R-:W-:Y:S01]  /*1ba0*/  UISETP.NE.AND UP0, UPT, UR8, 0x3, UPT ;  /* 0x000000030800788c */ /* 0x000fe2000bf05270 */
[----:B------:R-:W-:Y:S02]  /*1bb0*/  VIADD R10, R10, 0xffffffff ;  /* 0xffffffff0a0a7836 */ /* 0x000fe40000000000 */
[C---:B------:R-:W-:Y:S01]  /*1bc0*/  ISETP.NE.AND P1, PT, R11.reuse, 0x3, PT ;  /* 0x000000030b00780c */ /* 0x040fe20003f25270 */
[----:B------:R-:W-:Y:S02]  /*1bd0*/  USEL UR9, URZ, 0x1, UP0 ;  /* 0x000000013f097887 */ /* 0x000fe40008000000 */
[----:B------:R-:W-:Y:S01]  /*1be0*/  USEL UR8, UR8, URZ, UP0 ;  /* 0x0000003f08087287 */ /* 0x000fe20008000000 */
[----:B------:R-:W-:Y:S01]  /*1bf0*/  SEL R11, R11, RZ, P1 ;  /* 0x000000ff0b0b7207 */ /* 0x000fe20000800000 */
[----:B------:R-:W-:-:S02]  /*1c00*/  UPLOP3.LUT UP0, UPT, UPT, UPT, UPT, 0x80, 0x0 ;  /* 0x000000000000789c */ /* 0x000fc40003f0f070 */
[----:B------:R-:W-:Y:S01]  /*1c10*/  LOP3.LUT R19, R19, UR9, RZ, 0x3c, !PT ;  /* 0x0000000913137c12 */ /* 0x000fe2000f8e3cff */
[----:B------:R-:W-:Y:S08]  /*1c20*/  @P2 BRA `(.L_x_24) ;  /* 0xfffffff800a42947 */ /* 0x000ff0000383ffff */
.L_x_17:
[----:B------:R-:W-:Y:S01]  /*1c30*/  LOP3.LUT R10, R0, 0x60, RZ, 0xc0, !PT ;  /* 0x00000060000a7812 */ /* 0x000fe200078ec0ff */
[----:B-1----:R-:W1:Y:S01]  /*1c40*/  LDC R17, c[0x0][0x288] ;  /* 0x0000a200ff117b82 */ /* 0x002e620000000800 */
[----:B------:R-:W-:Y:S01]  /*1c50*/  SHF.R.U32.HI R11, RZ, 0x2, R0 ;  /* 0x00000002ff0b7819 */ /* 0x000fe20000011600 */
[----:B------:R-:W-:Y:S01]  /*1c60*/  UIADD3 UR5, UR6, UR5, URZ ;  /* 0x0000000506057290 */ /* 0x000fe2000fffe03f */
[----:B------:R-:W-:Y:S01]  /*1c70*/  SHF.R.U32.HI R10, RZ, 0x5, R10 ;  /* 0x00000005ff0a7819 */ /* 0x000fe2000001160a */
[----:B------:R-:W-:Y:S01]  /*1c80*/  ULDC UR14, c[0x0][0x284] ;  /* 0x0000a100000e7ab9 */ /* 0x000fe20000000800 */
[----:B------:R-:W-:Y:S01]  /*1c90*/  LOP3.LUT R11, R11, 0x7, RZ, 0xc0, !PT ;  /* 0x000000070b0b7812 */ /* 0x000fe200078ec0ff */
[----:B------:R-:W-:Y:S01]  /*1ca0*/  UISETP.GT.U32.AND UP0, UPT, UR5, 0x2, UPT ;  /* 0x000000020500788c */ /* 0x000fe2000bf04070 */
[----:B------:R-:W-:Y:S01]  /*1cb0*/  SHF.R.U32.HI R13, RZ, 0x1, R0 ;  /* 0x00000001ff0d7819 */ /* 0x000fe20000011600 */
[----:B------:R-:W-:Y:S01]  /*1cc0*/  IMAD.SHL.U32 R12, R10, 0x10, RZ ;  /* 0x000000100a0c7824 */ /* 0x000fe200078e00ff */
[----:B------:R-:W-:Y:S01]  /*1cd0*/  SHF.R.S32.HI R152, RZ, 0x1f, R5 ;  /* 0x0000001fff987819 */ /* 0x000fe20000011405 */
[----:B------:R-:W-:Y:S01]  /*1ce0*/  UISETP.LT.U32.AND UP0, UPT, UR6, 0x3, UP0 ;  /* 0x000000030600788c */ /* 0x000fe20008701070 */
[----:B------:R-:W-:-:S02]  /*1cf0*/  WARPGROUP.DEPBAR.LE gsb0, 0x0 ;  /* 0x00008000000079c5 */ /* 0x000fc40000010000 */
[--C-:B------:R-:W-:Y:S01]  /*1d00*/  LOP3.LUT R12, R12, 0xfffffff0, R11.reuse, 0xe2, !PT ;  /* 0xfffffff00c0c7812 */ /* 0x100fe200078ee20b */
[----:B------:R-:W-:Y:S01]  /*1d10*/  IMAD R11, R10, -0x10, -R11 ;  /* 0xfffffff00a0b7824 */ /* 0x000fe200078e0a0b */
[----:B------:R-:W-:Y:S01]  /*1d20*/  LOP3.LUT R10, R7, 0x1, RZ, 0xc0, !PT ;  /* 0x00000001070a7812 */ /* 0x000fe200078ec0ff */
[----:B------:R-:W-:Y:S01]  /*1d30*/  UISETP.GE.U32.AND UP1, UPT, UR6, 0x3, UPT ;  /* 0x000000030600788c */ /* 0x000fe2000bf26070 */
[----:B------:R-:W-:Y:S01]  /*1d40*/  LOP3.LUT R12, R12, 0x40, R13, 0xf8, !PT ;  /* 0x000000400c0c7812 */ /* 0x000fe200078ef80d */
[----:B------:R-:W-:Y:S01]  /*1d50*/  IMAD.SHL.U32 R13, R9, 0x100, RZ ;  /* 0x00000100090d7824 */ /* 0x000fe200078e00ff */
[----:B------:R-:W-:Y:S01]  /*1d60*/  ULDC.64 UR12, c[0x0][0x6d0] ;  /* 0x0001b400000c7ab9 */ /* 0x000fe20000000a00 */
[----:B0-----:R-:W-:Y:S01]  /*1d70*/  IMAD R18, R10, -0x40, R11 ;  /* 0xffffffc00a127824 */ /* 0x001fe200078e020b */
[----:B------:R-:W-:Y:S01]  /*1d80*/  UIMAD.WIDE.U32 UR8, UR5, -0x55555555, URZ ;  /* 0xaaaaaaab050878a5 */ /* 0x000fe2000f8e003f */
[----:B------:R-:W-:Y:S01]  /*1d90*/  IMAD R10, R152, UR12, RZ ;  /* 0x0000000c980a7c24 */ /* 0x000fe2000f8e02ff */
[----:B------:R-:W-:Y:S01]  /*1da0*/  LOP3.LUT R160, R12, R13, RZ, 0xfc, !PT ;  /* 0x0000000d0ca07212 */ /* 0x000fe200078efcff */
[----:B------:R-:W-:Y:S01]  /*1db0*/  IMAD.SHL.U32 R12, R8, 0x80, RZ ;  /* 0x00000080080c7824 */ /* 0x000fe200078e00ff */
[----:B------:R-:W-:Y:S01]  /*1dc0*/  USEL UR7, URZ, 0x1, !UP0 ;  /* 0x000000013f077887 */ /* 0x000fe2000c000000 */
[----:B------:R-:W-:Y:S01]  /*1dd0*/  LOP3.LUT R9, R0, 0x3, RZ, 0xc0, !PT ;  /* 0x0000000300097812 */ /* 0x000fe200078ec0ff */
[----:B------:R-:W-:Y:S01]  /*1de0*/  USHF.R.U32.HI UR8, URZ, 0x1, UR9 ;  /* 0x000000013f087899 */ /* 0x000fe20008011609 */
[----:B------:R-:W-:Y:S01]  /*1df0*/  SHF.R.S32.HI R161, RZ, 0x1f, R160 ;  /* 0x0000001fffa17819 */ /* 0x000fe200000114a0 */
[----:B------:R-:W-:Y:S01]  /*1e00*/  ULOP3.LUT UR4, UR4, UR7, URZ, 0x3c, !UPT ;  /* 0x0000000704047292 */ /* 0x000fe2000f8e3c3f */
[----:B-1----:R-:W-:Y:S01]  /*1e10*/  ISETP.GE.AND P1, PT, R12, R17, PT ;  /* 0x000000110c00720c */ /* 0x002fe20003f26270 */
[C---:B------:R-:W-:Y:S01]  /*1e20*/  IMAD R19, R5.reuse, UR13, R10 ;  /* 0x0000000d05137c24 */ /* 0x040fe2000f8e020a */
[----:B------:R-:W-:Y:S01]  /*1e30*/  UIMAD UR5, UR8, -0x3, UR5 ;  /* 0xfffffffd080578a4 */ /* 0x000fe2000f8e0205 */
[----:B------:R-:W-:Y:S01]  /*1e40*/  IMAD.WIDE.U32 R10, R5, UR12, R160 ;  /* 0x0000000c050a7c25 */ /* 0x000fe2000f8e00a0 */
[C---:B------:R-:W-:Y:S01]  /*1e50*/  ISETP.GE.OR P1, PT, R13.reuse, UR14, P1 ;  /* 0x0000000e0d007c0c */ /* 0x040fe20008f26670 */
[----:B------:R-:W-:Y:S01]  /*1e60*/  @UP1 ULOP3.LUT UR4, UR4, 0x1, UR8, 0x78, !UPT ;  /* 0x0000000104041892 */ /* 0x000fe2000f8e7808 */
[----:B------:R-:W-:Y:S01]  /*1e70*/  IADD3 R13, -R13, UR14, R18 ;  /* 0x0000000e0d0d7c10 */ /* 0x000fe2000fffe112 */
[----:B------:R-:W-:-:S02]  /*1e80*/  IMAD R9, R9, -0x2, R17 ;  /* 0xfffffffe09097824 */ /* 0x000fc400078e0211 */
[----:B------:R-:W-:Y:S02]  /*1e90*/  IMAD.MOV.U32 R18, RZ, RZ, R10 ;  /* 0x000000ffff127224 */ /* 0x000fe400078e000a */
[----:B------:R-:W-:Y:S02]  /*1ea0*/  IMAD.IADD R19, R11, 0x1, R19 ;  /* 0x000000010b137824 */ /* 0x000fe400078e0213 */
[----:B------:R-:W-:Y:S02]  /*1eb0*/  IMAD.IADD R12, R9, 0x1, -R12 ;  /* 0x00000001090c7824 */ /* 0x000fe400078e0a0c */
[----:B------:R-:W-:Y:S02]  /*1ec0*/  IMAD.MOV.U32 R10, RZ, RZ, -0x1 ;  /* 0xffffffffff0a7424 */ /* 0x000fe400078e00ff */
[----:B------:R-:W-:Y:S05]  /*1ed0*/  @P1 BRA `(.L_x_25) ;  /* 0x0000008000a01947 */ /* 0x000fea0003800000 */
[----:B------:R-:W0:Y:S01]  /*1ee0*/  LDC.64 R166, c[0x0][0x6c8] ;  /* 0x0001b200ffa67b82 */ /* 0x000e220000000a00 */
[----:B----45:R-:W-:Y:S01]  /*1ef0*/  FSETP.NEU.AND P1, PT, R15, RZ, PT ;  /* 0x000000ff0f00720b */ /* 0x030fe20003f2d000 */
[----:B------:R-:W-:Y:S01]  /*1f00*/  IMAD.WIDE R20, R8, 0x80, RZ ;  /* 0x0000008008147825 */ /* 0x000fe200078e02ff */
[----:B------:R-:W-:Y:S01]  /*1f10*/  ISETP.GT.AND P2, PT, R13, RZ, PT ;  /* 0x000000ff0d00720c */ /* 0x000fe20003f44270 */
[----:B------:R-:W-:Y:S02]  /*1f20*/  BSSY B0, `(.L_x_25) ;  /* 0x0000823000007945 */ /* 0x000fe40003800000 */
[----:B------:R-:W-:Y:S01]  /*1f30*/  IMAD.SHL.U32 R11, R0, 0x2, RZ ;  /* 0x00000002000b7824 */ /* 0x000fe200078e00ff */
[----:B------:R-:W-:-:S04]  /*1f40*/  ISETP.GT.AND P5, PT, R12, RZ, P2 ;  /* 0x000000ff0c00720c */ /* 0x000fc800017a4270 */
[----:B------:R-:W-:Y:S01]  /*1f50*/  LOP3.LUT R11, R20, 0x6, R11, 0xf8, !PT ;  /* 0x00000006140b7812 */ /* 0x000fe200078ef80b */
[----:B0-----:R-:W-:-:S04]  /*1f60*/  IMAD R8, R21, R166, RZ ;  /* 0x000000a615087224 */ /* 0x001fc800078e02ff */
[----:B------:R-:W-:-:S04]  /*1f70*/  IMAD.WIDE.U32 R22, R11, R166, R18 ;  /* 0x000000a60b167225 */ /* 0x000fc800078e0012 */
[----:B------:R-:W-:-:S04]  /*1f80*/  IMAD R9, R11, R167, R8 ;  /* 0x000000a70b097224 */ /* 0x000fc800078e0208 */
[----:B------:R-:W-:Y:S01]  /*1f90*/  IMAD.IADD R153, R23, 0x1, R9 ;  /* 0x0000000117997824 */ /* 0x000fe200078e0209 */
[----:B------:R-:W-:Y:S06]  /*1fa0*/  @!P1 BRA `(.L_x_26) ;  /* 0x0000006400509947 */ /* 0x000fec0003800000 */
[----:B------:R-:W0:Y:S01]  /*1fb0*/  LDC.64 R158, c[0x0][0x6b0] ;  /* 0x0001ac00ff9e7b82 */ /* 0x000e220000000a00 */
[----:B------:R-:W-:Y:S01]  /*1fc0*/  ULDC.64 UR8, c[0x0][0x6b8] ;  /* 0x0001ae0000087ab9 */ /* 0x000fe20000000a00 */
[----:B------:R-:W-:Y:S01]  /*1fd0*/  ULDC.64 UR12, c[0x0][0x6a8] ;  /* 0x0001aa00000c7ab9 */ /* 0x000fe20000000a00 */
[----:B------:R-:W-:Y:S01]  /*1fe0*/  IMAD R8, R152, UR8, RZ ;  /* 0x0000000898087c24 */ /* 0x000fe2000f8e02ff */
[----:B------:R-:W-:Y:S01]  /*1ff0*/  ULDC.64 UR14, c[0x0][0x6c0] ;  /* 0x0001b000000e7ab9 */ /* 0x000fe20000000a00 */
[----:B------:R-:W-:-:S03]  /*2000*/  IMAD.WIDE.U32 R156, R5, UR8, R160 ;  /* 0x00000008059c7c25 */ /* 0x000fc6000f8e00a0 */
[----:B------:R-:W1:Y:S01]  /*2010*/  LDC.64 R162, c[0x0][0x6b0] ;  /* 0x0001ac00ffa27b82 */ /* 0x000e620000000a00 */
[----:B------:R-:W-:Y:S02]  /*2020*/  IMAD R9, R5, UR9, R8 ;  /* 0x0000000905097c24 */ /* 0x000fe4000f8e0208 */
[----:B------:R-:W-:Y:S02]  /*2030*/  IMAD.MOV.U32 R154, RZ, RZ, R156 ;  /* 0x000000ffff9a7224 */ /* 0x000fe400078e009c */
[----:B------:R-:W-:Y:S02]  /*2040*/  IMAD.IADD R155, R157, 0x1, R9 ;  /* 0x000000019d9b7824 */ /* 0x000fe400078e0209 */
[-C--:B0-----:R-:W-:Y:S02]  /*2050*/  IMAD R8, R21, R158.reuse, RZ ;  /* 0x0000009e15087224 */ /* 0x081fe400078e02ff */
[----:B------:R-:W-:-:S04]  /*2060*/  IMAD.WIDE.U32 R18, R11, R158, R154 ;  /* 0x0000009e0b127225 */ /* 0x000fc800078e009a */
[----:B------:R-:W-:Y:S01]  /*2070*/  IMAD R8, R11, R159, R8 ;  /* 0x0000009f0b087224 */ /* 0x000fe200078e0208 */
[----:B------:R-:W-:-:S03]  /*2080*/  LEA R20, P1, R18, UR12, 0x2 ;  /* 0x0000000c12147c11 */ /* 0x000fc6000f8210ff */
[----:B------:R-:W-:-:S05]  /*2090*/  IMAD.IADD R17, R19, 0x1, R8 ;  /* 0x0000000113117824 */ /* 0x000fca00078e0208 */
[----:B------:R-:W-:-:S05]  /*20a0*/  LEA.HI.X R21, R18, UR13, R17, 0x2, P1 ;  /* 0x0000000d12157c11 */ /* 0x000fca00088f1411 */
[----:B------:R-:W3:Y:S01]  /*20b0*/  @P5 LDG.E.LTC128B R170, desc[UR10][R20.64] ;  /* 0x0000000a14aa5981 */ /* 0x000ee2000c1e1920 */
[C---:B------:R-:W-:Y:S01]  /*20c0*/  LEA R152, P1, R22.reuse, UR14, 0x2 ;  /* 0x0000000e16987c11 */ /* 0x040fe2000f8210ff */
[-C--:B-1----:R-:W-:Y:S01]  /*20d0*/  IMAD.WIDE.U32 R168, R11, R158.reuse, R162 ;  /* 0x0000009e0ba87225 */ /* 0x082fe200078e00a2 */
[----:B------:R-:W-:Y:S02]  /*20e0*/  BSSY B1, `(.L_x_27) ;  /* 0x0000011000017945 */ /* 0x000fe40003800000 */
[----:B------:R-:W-:Y:S01]  /*20f0*/  LEA.HI.X R153, R22, UR15, R153, 0x2, P1 ;  /* 0x0000000f16997c11 */ /* 0x000fe200088f1499 */
[----:B------:R-:W-:Y:S01]  /*2100*/  IMAD.IADD R173, R8, 0x1, R169 ;  /* 0x0000000108ad7824 */ /* 0x000fe200078e02a9 */
[----:B------:R-:W-:Y:S01]  /*2110*/  ISETP.GT.AND P1, PT, R13, 0x8, PT ;  /* 0x000000080d00780c */ /* 0x000fe20003f24270 */
[----:B------:R-:W-:-:S04]  /*2120*/  IMAD.WIDE.U32 R22, R11, R158, R160 ;  /* 0x0000009e0b167225 */ /* 0x000fc800078e00a0 */
[----:B------:R-:W-:Y:S02]  /*2130*/  IMAD.IADD R23, R8, 0x1, R23 ;  /* 0x0000000108177824 */ /* 0x000fe400078e0217 */
[----:B------:R-:W-:-:S04]  /*2140*/  IMAD.WIDE.U32 R164, R5, UR8, R22 ;  /* 0x0000000805a47c25 */ /* 0x000fc8000f8e0016 */
[----:B---3--:R-:W-:-:S04]  /*2150*/  FMUL R17, R170, R15 ;  /* 0x0000000faa117220 */ /* 0x008fc80000400000 */
[----:B--2---:R-:W-:Y:S01]  /*2160*/  FFMA R171, R88, R16, R17 ;  /* 0x0000001058ab7223 */ /* 0x004fe20000000011 */
[----:B------:R-:W-:-:S04]  /*2170*/  IADD3 R17, P3, R156, R168, RZ ;  /* 0x000000a89c117210 */ /* 0x000fc80007f7e0ff */
[----:B------:R0:W-:Y:S01]  /*2180*/  @P5 STG.E desc[UR10][R152.64], R171 ;  /* 0x000000ab98005986 */ /* 0x0001e2000c10190a */
[----:B------:R-:W-:Y:S01]  /*2190*/  ISETP.GT.AND P5, PT, R12, 0x1, P2 ;  /* 0x000000010c00780c */ /* 0x000fe200017a4270 */
[----:B------:R-:W-:Y:S01]  /*21a0*/  IMAD.X R20, R173, 0x1, R155, P3 ;  /* 0x00000001ad147824 */ /* 0x000fe200018e069b */
[----:B------:R-:W-:-:S04]  /*21b0*/  LEA R18, P6, R17, UR12, 0x2 ;  /* 0x0000000c11127c11 */ /* 0x000fc8000f8c10ff */
[----:B------:R-:W-:-:S07]  /*21c0*/  LEA.HI.X R19, R17, UR13, R20, 0x2, P6 ;  /* 0x0000000d11137c11 */ /* 0x000fce000b0f1414 */
[----:B0-----:R-:W-:Y:S05]  /*21d0*/  @!P5 BRA `(.L_x_28) ;  /* 0x000000000004d947 */ /* 0x001fea0003800000 */
[----:B------:R0:W5:Y:S02]  /*21e0*/  LDG.E.LTC128B R170, desc[UR10][R18.64] ;  /* 0x0000000a12aa7981 */ /* 0x000164000c1e1920 */
.L_x_28:
[----:B------:R-:W-:Y:S05]  /*21f0*/  BSYNC B1 ;  /* 0x0000000000017941 */ /* 0x000fea0003800000 */
.L_x_27:
[----:B------:R-:W-:Y:S01]  /*2200*/  IMAD.IADD R17, R9, 0x1, R165 ;  /* 0x0000000109117824 */ /* 0x000fe200078e02a5 */
[----:B------:R-:W-:Y:S01]  /*2210*/  LEA R20, P3, R164, UR12, 0x2 ;  /* 0x0000000ca4147c11 */ /* 0x000fe2000f8610ff */
[----:B0----5:R-:W-:Y:S01]  /*2220*/  FMUL R18, R170, R15 ;  /* 0x0000000faa127220 */ /* 0x021fe20000400000 */
[----:B------:R-:W-:Y:S01]  /*2230*/  LEA R22, P6, R166, R152, 0x2 ;  /* 0x00000098a6167211 */ /* 0x000fe200078c10ff */
[----:B------:R-:W-:Y:S01]  /*2240*/  BSSY B1, `(.L_x_29) ;  /* 0x000000e000017945 */ /* 0x000fe20003800000 */
[----:B------:R-:W-:Y:S01]  /*2250*/  LEA.HI.X R21, R164, UR13, R17, 0x2, P3 ;  /* 0x0000000da4157c11 */ /* 0x000fe200098f1411 */
[----:B------:R-:W-:Y:S01]  /*2260*/  FFMA R17, R89, R16, R18 ;  /* 0x0000001059117223 */ /* 0x000fe20000000012 */
[----:B------:R-:W-:Y:S01]  /*2270*/  LEA.HI.X R23, R166, R153, R167, 0x2, P6 ;  /* 0x00000099a6177211 */ /* 0x000fe200030f14a7 */
[----:B------:R-:W-:Y:S01]  /*2280*/  IMAD.MOV.U32 R169, RZ, RZ, R173 ;  /* 0x000000ffffa97224 */ /* 0x000fe200078e00ad */
[----:B------:R-:W-:Y:S01]  /*2290*/  ISETP.GT.AND P3, PT, R12, RZ, P1 ;  /* 0x000000ff0c00720c */ /* 0x000fe20000f64270 */
[----:B------:R-:W-:Y:S01]  /*22a0*/  IMAD R18, R159, 0x7, RZ ;  /* 0x000000079f127824 */ /* 0x000fe200078e02ff */
[----:B------:R-:W-:Y:S01]  /*22b0*/  IADD3 R88, P6, R160, R168, RZ ;  /* 0x000000a8a0587210 */ /* 0x000fe20007fde0ff */
[----:B------:R0:W-:Y:S01]  /*22c0*/  @P5 STG.E desc[UR10][R22.64], R17 ;  /* 0x0000001116005986 */ /* 0x0001e2000c10190a */
[----:B------:R-:W-:-:S03]  /*22d0*/  IMAD.MOV.U32 R172, RZ, RZ, R170 ;  /* 0x000000ffffac7224 */ /* 0x000fc600078e00aa */
[----:B------:R-:W-:Y:S02]  /*22e0*/  IMAD.X R89, R161, 0x1, R173, P6 ;  /* 0x00000001a1597824 */ /* 0x000fe400030e06ad */
[----:B------:R-:W-:-:S04]  /*22f0*/  IMAD.WIDE.U32 R164, R5, UR8, R88 ;  /* 0x0000000805a47c25 */ /* 0x000fc8000f8e0058 */
[----:B------:R-:W-:Y:S05]  /*2300*/  @!P3 BRA `(.L_x_30) ;  /* 0x000000000004b947 */ /* 0x000fea0003800000 */
[----:B------:R1:W5:Y:S02]  /*2310*/  LDG.E.LTC128B R172, desc[UR10][R20.64+0x20] ;  /* 0x0000200a14ac7981 */ /* 0x000364000c1e1920 */
.L_x_30:
[----:B------:R-:W-:Y:S05]  /*2320*/  BSYNC B1 ;  /* 0x0000000000017941 */ /* 0x000fea0003800000 */
.L_x_29:
[----:B------:R-:W-:Y:S01]  /*2330*/  ISETP.GT.AND P6, PT, R12, 0x1, P1 ;  /* 0x000000010c00780c */ /* 0x000fe20000fc4270 */
[----:B------:R-:W-:Y:S02]  /*2340*/  IMAD.IADD R19, R9, 0x1, R165 ;  /* 0x0000000109137824 */ /* 0x000fe400078e02a5 */
[----:B0----5:R-:W-:Y:S01]  /*2350*/  FMUL R17, R172, R15 ;  /* 0x0000000fac117220 */ /* 0x021fe20000400000 */
[----:B------:R-:W-:Y:S01]  /*2360*/  IMAD.WIDE.U32 R168, R158, 0x7, R168 ;  /* 0x000000079ea87825 */ /* 0x000fe200078e00a8 */
[----:B------:R-:W-:Y:S01]  /*2370*/  LEA R88, P5, R164, UR12, 0x2 ;  /* 0x0000000ca4587c11 */ /* 0x000fe2000f8a10ff */
[----:B------:R-:W-:Y:S02]  /*2380*/  BSSY B1, `(.L_x_31) ;  /* 0x000000b000017945 */ /* 0x000fe40003800000 */
[----:B------:R-:W-:Y:S01]  /*2390*/  FFMA R165, R90, R16, R17 ;  /* 0x000000105aa57223 */ /* 0x000fe20000000011 */
[----:B------:R-:W-:Y:S01]  /*23a0*/  IMAD.IADD R173, R169, 0x1, R18 ;  /* 0x00000001a9ad7824 */ /* 0x000fe200078e0212 */
[----:B------:R-:W-:-:S02]  /*23b0*/  LEA.HI.X R89, R164, UR13, R19, 0x2, P5 ;  /* 0x0000000da4597c11 */ /* 0x000fc4000a8f1413 */
[----:B------:R-:W-:Y:S01]  /*23c0*/  IADD3 R17, P5, R156, R168, RZ ;  /* 0x000000a89c117210 */ /* 0x000fe20007fbe0ff */
[----:B------:R0:W-:Y:S01]  /*23d0*/  @P3 STG.E desc[UR10][R152.64+0x20], R165 ;  /* 0x000020a598003986 */ /* 0x0001e2000c10190a */
[----:B------:R-:W-:-:S03]  /*23e0*/  ISETP.GT.AND P3, PT, R12, 0x8, P2 ;  /* 0x000000080c00780c */ /* 0x000fc60001764270 */
[----:B------:R-:W-:Y:S01]  /*23f0*/  IMAD.X R164, R173, 0x1, R155, P5 ;  /* 0x00000001ada47824 */ /* 0x000fe200028e069b */
[----:B------:R-:W-:Y:S01]  /*2400*/  LEA R170, P5, R17, UR12, 0x2 ;  /* 0x0000000c11aa7c11 */ /* 0x000fe2000f8a10ff */
[----:B------:R-:W-:-:S12]  /*2410*/  @!P6 BRA `(.L_x_32) ;  /* 0x000000000004e947 */ /* 0x000fd80003800000 */
[----:B------:R2:W5:Y:S02]  /*2420*/  LDG.E.LTC128B R172, desc[UR10][R88.64+0x20] ;  /* 0x0000200a58ac7981 */ /* 0x000564000c1e1920 */
.L_x_32:
[----:B------:R-:W-:Y:S05]  /*2430*/  BSYNC B1 ;  /* 0x0000000000017941 */ /* 0x000fea0003800000 */
.L_x_31:
[----:B-----5:R-:W-:Y:S01]  /*2440*/  FMUL R90, R172, R15 ;  /* 0x0000000fac5a7220 */ /* 0x020fe20000400000 */
[----:B------:R-:W-:Y:S01]  /*2450*/  IMAD.MOV.U32 R180, RZ, RZ, R172 ;  /* 0x000000ffffb47224 */ /* 0x000fe200078e00ac */
[----:B------:R-:W-:Y:S02]  /*2460*/  LEA.HI.X R171, R17, UR13, R164, 0x2, P5 ;  /* 0x0000000d11ab7c11 */ /* 0x000fe4000a8f14a4 */
[----:B------:R-:W-:-:S05]  /*2470*/  FFMA R175, R91, R16, R90 ;  /* 0x000000105baf7223 */ /* 0x000fca000000005a */
[----:B------:R3:W-:Y:S04]  /*2480*/  @P6 STG.E desc[UR10][R22.64+0x20], R175 ;  /* 0x000020af16006986 */ /* 0x0007e8000c10190a */
[----:B------:R-:W4:Y:S01]  /*2490*/  @P3 LDG.E.LTC128B R180, desc[UR10][R170.64] ;  /* 0x0000000aaab43981 */ /* 0x000f22000c1e1920 */
[----:B------:R-:W-:Y:S01]  /*24a0*/  IADD3 R172, P5, R168, R158, RZ ;  /* 0x0000009ea8ac7210 */ /* 0x000fe20007fbe0ff */
[----:B0-----:R-:W-:Y:S02]  /*24b0*/  IMAD R165, R167, 0x1c, RZ ;  /* 0x0000001ca7a57824 */ /* 0x001fe400078e02ff */
[----:B------:R-:W-:Y:S01]  /*24c0*/  IMAD.WIDE.U32 R168, R166, 0x1c, R22 ;  /* 0x0000001ca6a87825 */ /* 0x000fe200078e0016 */
[----:B------:R-:W-:-:S03]  /*24d0*/  IADD3 R19, P6, R172, R156, RZ ;  /* 0x0000009cac137210 */ /* 0x000fc60007fde0ff */
[----:B------:R-:W-:Y:S01]  /*24e0*/  IMAD.X R173, R173, 0x1, R159, P5 ;  /* 0x00000001adad7824 */ /* 0x000fe200028e069f */
[----:B------:R-:W-:Y:S01]  /*24f0*/  ISETP.GT.AND P5, PT, R12, 0x9, P2 ;  /* 0x000000090c00780c */ /* 0x000fe200017a4270 */
[----:B------:R-:W-:Y:S02]  /*2500*/  IMAD.IADD R165, R169, 0x1, R165 ;  /* 0x00000001a9a57824 */ /* 0x000fe400078e02a5 */
[----:B------:R-:W-:Y:S01]  /*2510*/  IMAD.X R164, R173, 0x1, R155, P6 ;  /* 0x00000001ada47824 */ /* 0x000fe200030e069b */
[----:B------:R-:W-:-:S04]  /*2520*/  LEA R90, P6, R19, UR12, 0x2 ;  /* 0x0000000c135a7c11 */ /* 0x000fc8000f8c10ff */
[----:B------:R-:W-:Y:S01]  /*2530*/  LEA.HI.X R91, R19, UR13, R164, 0x2, P6 ;  /* 0x0000000d135b7c11 */ /* 0x000fe2000b0f14a4 */
[----:B------:R-:W-:Y:S02]  /*2540*/  IMAD.MOV.U32 R164, RZ, RZ, R168 ;  /* 0x000000ffffa47224 */ /* 0x000fe400078e00a8 */
[----:B------:R-:W-:-:S04]  /*2550*/  IMAD.WIDE.U32 R162, R158, 0x7, R162 ;  /* 0x000000079ea27825 */ /* 0x000fc800078e00a2 */
[----:B----4-:R-:W-:-:S04]  /*2560*/  FMUL R17, R180, R15 ;  /* 0x0000000fb4117220 */ /* 0x010fc80000400000 */
[----:B------:R-:W-:-:S05]  /*2570*/  FFMA R17, R92, R16, R17 ;  /* 0x000000105c117223 */ /* 0x000fca0000000011 */
[----:B------:R0:W-:Y:S04]  /*2580*/  @P3 STG.E desc[UR10][R164.64], R17 ;  /* 0x00000011a4003986 */ /* 0x0001e8000c10190a */
[----:B------:R4:W2:Y:S01]  /*2590*/  @P5 LDG.E.LTC128B R180, desc[UR10][R90.64] ;  /* 0x0000000a5ab45981 */ /* 0x0008a2000c1e1920 */
[----:B------:R-:W-:Y:S01]  /*25a0*/  IMAD.IADD R177, R18, 0x1, R163 ;  /* 0x0000000112b17824 */ /* 0x000fe200078e02a3 */
[-C--:B------:R-:W-:Y:S01]  /*25b0*/  IADD3 R170, P6, R162, R158.reuse, RZ ;  /* 0x0000009ea2aa7210 */ /* 0x080fe20007fde0ff */
[----:B------:R-:W-:Y:S01]  /*25c0*/  IMAD.MOV.U32 R176, RZ, RZ, R162 ;  /* 0x000000ffffb07224 */ /* 0x000fe200078e00a2 */
[----:B------:R-:W-:Y:S01]  /*25d0*/  SHF.L.U64.HI R19, R166, 0x5, R167 ;  /* 0x00000005a6137819 */ /* 0x000fe200000102a7 */
[----:B------:R-:W-:Y:S01]  /*25e0*/  IMAD.WIDE.U32 R172, R158, 0x7, R172 ;  /* 0x000000079eac7825 */ /* 0x000fe200078e00ac */
[----:B------:R-:W-:Y:S03]  /*25f0*/  BSSY B1, `(.L_x_33) ;  /* 0x000001b000017945 */ /* 0x000fe60003800000 */
[----:B---3--:R-:W-:-:S04]  /*2600*/  IMAD.WIDE.U32 R174, R11, R158, R176 ;  /* 0x0000009e0bae7225 */ /* 0x008fc800078e00b0 */
[----:B------:R-:W-:Y:S01]  /*2610*/  IMAD.X R171, R177, 0x1, R159, P6 ;  /* 0x00000001b1ab7824 */ /* 0x000fe200030e069f */
[----:B------:R-:W-:Y:S01]  /*2620*/  IADD3 R174, P3, R160, R174, RZ ;  /* 0x000000aea0ae7210 */ /* 0x000fe20007f7e0ff */
[----:B0-----:R-:W-:Y:S02]  /*2630*/  IMAD.SHL.U32 R17, R166, 0x20, RZ ;  /* 0x00000020a6117824 */ /* 0x001fe400078e00ff */
[----:B------:R-:W-:Y:S01]  /*2640*/  IMAD.WIDE.U32 R162, R11, R158, R170 ;  /* 0x0000009e0ba27225 */ /* 0x000fe200078e00aa */
[----:B------:R-:W-:-:S03]  /*2650*/  IADD3.X R175, R161, R8, R175, P3, !PT ;  /* 0x00000008a1af7210 */ /* 0x000fc60001ffe4af */
[----:B------:R-:W-:Y:S01]  /*2660*/  IMAD.WIDE.U32 R176, R158, 0x7, R176 ;  /* 0x000000079eb07825 */ /* 0x000fe200078e00b0 */
[----:B------:R-:W-:-:S03]  /*2670*/  IADD3 R178, P6, R160, R162, RZ ;  /* 0x000000a2a0b27210 */ /* 0x000fc60007fde0ff */
[----:B------:R-:W-:Y:S01]  /*2680*/  IMAD.WIDE.U32 R174, R5, UR8, R174 ;  /* 0x0000000805ae7c25 */ /* 0x000fe2000f8e00ae */
[----:B------:R-:W-:-:S03]  /*2690*/  IADD3.X R179, R161, R8, R163, P6, !PT ;  /* 0x00000008a1b37210 */ /* 0x000fc600037fe4a3 */
[----:B----4-:R-:W-:Y:S01]  /*26a0*/  IMAD.IADD R91, R9, 0x1, R175 ;  /* 0x00000001095b7824 */ /* 0x010fe200078e02af */
[----:B------:R-:W-:Y:S01]  /*26b0*/  LEA R162, P3, R174, UR12, 0x2 ;  /* 0x0000000caea27c11 */ /* 0x000fe2000f8610ff */
[----:B------:R-:W-:Y:S01]  /*26c0*/  IMAD.WIDE.U32 R166, R5, UR8, R178 ;  /* 0x0000000805a67c25 */ /* 0x000fe2000f8e00b2 */
[----:B------:R-:W-:Y:S02]  /*26d0*/  IADD3 R175, P6, R156, R172, RZ ;  /* 0x000000ac9caf7210 */ /* 0x000fe40007fde0ff */
[----:B------:R-:W-:Y:S01]  /*26e0*/  LEA.HI.X R163, R174, UR13, R91, 0x2, P3 ;  /* 0x0000000daea37c11 */ /* 0x000fe200098f145b */
[----:B------:R-:W-:Y:S01]  /*26f0*/  IMAD.IADD R179, R9, 0x1, R167 ;  /* 0x0000000109b37824 */ /* 0x000fe200078e02a7 */
[----:B------:R-:W-:Y:S01]  /*2700*/  IADD3 R90, P3, R17, R22, RZ ;  /* 0x00000016115a7210 */ /* 0x000fe20007f7e0ff */
[----:B------:R-:W-:-:S04]  /*2710*/  IMAD.IADD R182, R18, 0x1, R173 ;  /* 0x0000000112b67824 */ /* 0x000fc800078e02ad */
[----:B------:R-:W-:Y:S02]  /*2720*/  IMAD.X R91, R19, 0x1, R23, P3 ;  /* 0x00000001135b7824 */ /* 0x000fe400018e0617 */
[----:B--2---:R-:W-:-:S04]  /*2730*/  FMUL R92, R180, R15 ;  /* 0x0000000fb45c7220 */ /* 0x004fc80000400000 */
[----:B------:R-:W-:Y:S01]  /*2740*/  FFMA R181, R93, R16, R92 ;  /* 0x000000105db57223 */ /* 0x000fe2000000005c */
[----:B------:R-:W-:-:S04]  /*2750*/  LEA R92, P3, R166, UR12, 0x2 ;  /* 0x0000000ca65c7c11 */ /* 0x000fc8000f8610ff */
[----:B------:R0:W-:Y:S01]  /*2760*/  @P5 STG.E desc[UR10][R90.64], R181 ;  /* 0x000000b55a005986 */ /* 0x0001e2000c10190a */
[----:B------:R-:W-:-:S13]  /*2770*/  ISETP.GT.AND P5, PT, R12, 0x8, P1 ;  /* 0x000000080c00780c */ /* 0x000fda0000fa4270 */
[----:B0-----:R-:W-:Y:S05]  /*2780*/  @!P5 BRA `(.L_x_34) ;  /* 0x000000000004d947 */ /* 0x001fea0003800000 */
[----:B------:R0:W5:Y:S02]  /*2790*/  LDG.E.LTC128B R180, desc[UR10][R162.64+0x20] ;  /* 0x0000200aa2b47981 */ /* 0x000164000c1e1920 */
.L_x_34:
[----:B------:R-:W-:Y:S05]  /*27a0*/  BSYNC B1 ;  /* 0x0000000000017941 */ /* 0x000fea0003800000 */
.L_x_33:
[----:B-----5:R-:W-:Y:S01]  /*27b0*/  FMUL R167, R180, R15 ;  /* 0x0000000fb4a77220 */ /* 0x020fe20000400000 */
[----:B------:R-:W-:Y:S01]  /*27c0*/  LEA.HI.X R93, R166, UR13, R179, 0x2, P3 ;  /* 0x0000000da65d7c11 */ /* 0x000fe200098f14b3 */
[----:B------:R-:W-:Y:S01]  /*27d0*/  IMAD.X R178, R182, 0x1, R155, P6 ;  /* 0x00000001b6b27824 */ /* 0x000fe200030e069b */
[C---:B------:R-:W-:Y:S01]  /*27e0*/  LEA R166, P3, R175.reuse, UR12, 0x2 ;  /* 0x0000000cafa67c11 */ /* 0x040fe2000f8610ff */
[----:B------:R-:W-:Y:S01]  /*27f0*/  FFMA R181, R94, R16, R167 ;  /* 0x000000105eb57223 */ /* 0x000fe200000000a7 */
[----:B------:R-:W-:Y:S01]  /*2800*/  IADD3 R174, P6, R176, R158, RZ ;  /* 0x0000009eb0ae7210 */ /* 0x000fe20007fde0ff */
[----:B------:R-:W-:Y:S01]  /*2810*/  BSSY B1, `(.L_x_35) ;  /* 0x000000b000017945 */ /* 0x000fe20003800000 */
[----:B------:R-:W-:Y:S02]  /*2820*/  LEA.HI.X R167, R175, UR13, R178, 0x2, P3 ;  /* 0x0000000dafa77c11 */ /* 0x000fe400098f14b2 */
[----:B------:R2:W-:Y:S01]  /*2830*/  @P5 STG.E desc[UR10][R164.64+0x20], R181 ;  /* 0x000020b5a4005986 */ /* 0x0005e2000c10190a */
[----:B------:R-:W-:-:S02]  /*2840*/  ISETP.GT.AND P5, PT, R12, 0x9, P1 ;  /* 0x000000090c00780c */ /* 0x000fc40000fa4270 */
[----:B------:R-:W-:Y:S02]  /*2850*/  IADD3 R172, P3, R172, R158, RZ ;  /* 0x0000009eacac7210 */ /* 0x000fe40007f7e0ff */
[----:B------:R-:W-:Y:S02]  /*2860*/  IADD3.X R175, R159, R18, R177, P6, !PT ;  /* 0x000000129faf7210 */ /* 0x000fe400037fe4b1 */
[----:B------:R-:W-:Y:S01]  /*2870*/  IADD3 R179, P6, R172, R156, RZ ;  /* 0x0000009cacb37210 */ /* 0x000fe20007fde0ff */
[----:B------:R-:W-:Y:S02]  /*2880*/  IMAD.X R173, R182, 0x1, R159, P3 ;  /* 0x00000001b6ad7824 */ /* 0x000fe400018e069f */
[----:B------:R-:W-:-:S04]  /*2890*/  IMAD.WIDE.U32 R176, R11, R158, R174 ;  /* 0x0000009e0bb07225 */ /* 0x000fc800078e00ae */
[----:B--2---:R-:W-:Y:S06]  /*28a0*/  @!P5 BRA `(.L_x_36) ;  /* 0x000000000004d947 */ /* 0x004fec0003800000 */
[----:B------:R2:W5:Y:S02]  /*28b0*/  LDG.E.LTC128B R180, desc[UR10][R92.64+0x20] ;  /* 0x0000200a5cb47981 */ /* 0x000564000c1e1920 */
.L_x_36:
[----:B------:R-:W-:Y:S05]  /*28c0*/  BSYNC B1 ;  /* 0x0000000000017941 */ /* 0x000fea0003800000 */
.L_x_35:
[----:B-----5:R-:W-:Y:S01]  /*28d0*/  FMUL R178, R180, R15 ;  /* 0x0000000fb4b27220 */ /* 0x020fe20000400000 */
[----:B------:R-:W-:Y:S01]  /*28e0*/  IMAD.X R182, R173, 0x1, R155, P6 ;  /* 0x00000001adb67824 */ /* 0x000fe200030e069b */
[----:B------:R-:W-:Y:S01]  /*28f0*/  LEA R94, P6, R179, UR12, 0x2 ;  /* 0x0000000cb35e7c11 */ /* 0x000fe2000f8c10ff */
[----:B------:R-:W-:Y:S01]  /*2900*/  BSSY B1, `(.L_x_37) ;  /* 0x000000d000017945 */ /* 0x000fe20003800000 */
[----:B------:R-:W-:Y:S01]  /*2910*/  FFMA R169, R95, R16, R178 ;  /* 0x000000105fa97223 */ /* 0x000fe200000000b2 */
[----:B------:R-:W-:Y:S02]  /*2920*/  IADD3 R176, P3, R160, R176, RZ ;  /* 0x000000b0a0b07210 */ /* 0x000fe40007f7e0ff */
[----:B------:R-:W-:Y:S01]  /*2930*/  LEA.HI.X R95, R179, UR13, R182, 0x2, P6 ;  /* 0x0000000db35f7c11 */ /* 0x000fe2000b0f14b6 */
[----:B------:R-:W-:Y:S01]  /*2940*/  IMAD.WIDE.U32 R178, R158, 0x7, R170 ;  /* 0x000000079eb27825 */ /* 0x000fe200078e00aa */
[----:B------:R3:W-:Y:S01]  /*2950*/  @P5 STG.E desc[UR10][R90.64+0x20], R169 ;  /* 0x000020a95a005986 */ /* 0x0007e2000c10190a */
[----:B------:R-:W-:-:S02]  /*2960*/  ISETP.GT.AND P5, PT, R12, 0x10, P2 ;  /* 0x000000100c00780c */ /* 0x000fc400017a4270 */
[----:B------:R-:W-:Y:S01]  /*2970*/  IADD3.X R177, R161, R8, R177, P3, !PT ;  /* 0x00000008a1b17210 */ /* 0x000fe20001ffe4b1 */
[----:B------:R-:W-:Y:S01]  /*2980*/  IMAD.MOV.U32 R182, RZ, RZ, R180 ;  /* 0x000000ffffb67224 */ /* 0x000fe200078e00b4 */
[----:B------:R-:W-:Y:S02]  /*2990*/  IADD3 R168, P6, R17, R168, RZ ;  /* 0x000000a811a87210 */ /* 0x000fe40007fde0ff */
[----:B------:R-:W-:-:S07]  /*29a0*/  IADD3 R170, P3, R178, R158, RZ ;  /* 0x0000009eb2aa7210 */ /* 0x000fce0007f7e0ff */
[----:B---3--:R-:W-:Y:S06]  /*29b0*/  @!P5 BRA `(.L_x_38) ;  /* 0x000000000004d947 */ /* 0x008fec0003800000 */
[----:B------:R3:W5:Y:S02]  /*29c0*/  LDG.E.LTC128B R182, desc[UR10][R166.64] ;  /* 0x0000000aa6b67981 */ /* 0x000764000c1e1920 */
.L_x_38:
[----:B------:R-:W-:Y:S05]  /*29d0*/  BSYNC B1 ;  /* 0x0000000000017941 */ /* 0x000fea0003800000 */
.L_x_37:
[----:B------:R-:W-:Y:S01]  /*29e0*/  IADD3.X R171, R159, R18, R179, P3, !PT ;  /* 0x000000129fab7210 */ /* 0x000fe20001ffe4b3 */
[----:B---3-5:R-:W-:Y:S01]  /*29f0*/  FMUL R167, R182, R15 ;  /* 0x0000000fb6a77220 */ /* 0x028fe20000400000 */
[----:B------:R-:W-:Y:S01]  /*2a00*/  ISETP.GT.AND P3, PT, R12, 0x11, P2 ;  /* 0x000000110c00780c */ /* 0x000fe20001764270 */
[----:B------:R-:W-:Y:S01]  /*2a10*/  IMAD.WIDE.U32 R176, R5, UR8, R176 ;  /* 0x0000000805b07c25 */ /* 0x000fe2000f8e00b0 */
[----:B------:R-:W-:Y:S03]  /*2a20*/  BSSY B1, `(.L_x_39) ;  /* 0x000000b000017945 */ /* 0x000fe60003800000 */
[----:B------:R-:W-:Y:S01]  /*2a30*/  FFMA R183, R96, R16, R167 ;  /* 0x0000001060b77223 */ /* 0x000fe200000000a7 */
[----:B------:R-:W-:Y:S01]  /*2a40*/  IMAD.X R169, R19, 0x1, R165, P6 ;  /* 0x0000000113a97824 */ /* 0x000fe200030e06a5 */
[----:B------:R-:W-:Y:S01]  /*2a50*/  LEA R166, P6, R176, UR12, 0x2 ;  /* 0x0000000cb0a67c11 */ /* 0x000fe2000f8c10ff */
[----:B------:R-:W-:-:S03]  /*2a60*/  IMAD.WIDE.U32 R178, R11, R158, R170 ;  /* 0x0000009e0bb27225 */ /* 0x000fc600078e00aa */
[----:B------:R3:W-:Y:S01]  /*2a70*/  @P5 STG.E desc[UR10][R168.64], R183 ;  /* 0x000000b7a8005986 */ /* 0x0007e2000c10190a */
[----:B------:R-:W-:Y:S01]  /*2a80*/  IMAD.IADD R167, R9, 0x1, R177 ;  /* 0x0000000109a77824 */ /* 0x000fe200078e02b1 */
[----:B------:R-:W-:-:S04]  /*2a90*/  IADD3 R180, P5, R160, R178, RZ ;  /* 0x000000b2a0b47210 */ /* 0x000fc80007fbe0ff */
[----:B------:R-:W-:Y:S01]  /*2aa0*/  LEA.HI.X R167, R176, UR13, R167, 0x2, P6 ;  /* 0x0000000db0a77c11 */ /* 0x000fe2000b0f14a7 */
[----:B------:R-:W-:Y:S08]  /*2ab0*/  @!P3 BRA `(.L_x_40) ;  /* 0x000000000004b947 */ /* 0x000ff00003800000 */
[----:B------:R4:W5:Y:S02]  /*2ac0*/  LDG.E.LTC128B R182, desc[UR10][R94.64] ;  /* 0x0000000a5eb67981 */ /* 0x000964000c1e1920 */
.L_x_40:
[----:B------:R-:W-:Y:S05]  /*2ad0*/  BSYNC B1 ;  /* 0x0000000000017941 */ /* 0x000fea0003800000 */
.L_x_39:
[----:B----4-:R-:W-:Y:S01]  /*2ae0*/  IADD3 R94, P6, R17, R90, RZ ;  /* 0x0000005a115e7210 */ /* 0x010fe20007fde0ff */
[----:B-----5:R-:W-:Y:S01]  /*2af0*/  FMUL R96, R182, R15 ;  /* 0x0000000fb6607220 */ /* 0x020fe20000400000 */
[----:B------:R-:W-:Y:S01]  /*2b00*/  IADD3.X R181, R161, R8, R179, P5, !PT ;  /* 0x00000008a1b57210 */ /* 0x000fe20002ffe4b3 */
[----:B------:R-:W-:Y:S01]  /*2b10*/  BSSY B1, `(.L_x_41) ;  /* 0x0000008000017945 */ /* 0x000fe20003800000 */
[----:B------:R-:W-:Y:S01]  /*2b20*/  ISETP.GT.AND P5, PT, R12, 0x10, P1 ;  /* 0x000000100c00780c */ /* 0x000fe20000fa4270 */
[----:B------:R-:W-:Y:S02]  /*2b30*/  IMAD.X R95, R19, 0x1, R91, P6 ;  /* 0x00000001135f7824 */ /* 0x000fe400030e065b */
[----:B------:R-:W-:Y:S01]  /*2b40*/  FFMA R97, R97, R16, R96 ;  /* 0x0000001061617223 */ /* 0x000fe20000000060 */
[----:B------:R-:W-:-:S04]  /*2b50*/  IMAD.WIDE.U32 R176, R5, UR8, R180 ;  /* 0x0000000805b07c25 */ /* 0x000fc8000f8e00b4 */
[----:B------:R4:W-:Y:S05]  /*2b60*/  @P3 STG.E desc[UR10][R94.64], R97 ;  /* 0x000000615e003986 */ /* 0x0009ea000c10190a */
[----:B------:R-:W-:Y:S05]  /*2b70*/  @!P5 BRA `(.L_x_42) ;  /* 0x000000000004d947 */ /* 0x000fea0003800000 */
[----:B------:R0:W5:Y:S02]  /*2b80*/  LDG.E.LTC128B R182, desc[UR10][R166.64+0x20] ;  /* 0x0000200aa6b67981 */ /* 0x000164000c1e1920 */
.L_x_42:
[----:B------:R-:W-:Y:S05]  /*2b90*/  BSYNC B1 ;  /* 0x0000000000017941 */ /* 0x000fea0003800000 */
.L_x_41:
[----:B----45:R-:W-:Y:S01]  /*2ba0*/  FMUL R97, R182, R15 ;  /* 0x0000000fb6617220 */ /* 0x030fe20000400000 */
[----:B------:R-:W-:Y:S01]  /*2bb0*/  ISETP.GT.AND P3, PT, R12, 0x11, P1 ;  /* 0x000000110c00780c */ /* 0x000fe20000f64270 */
[----:B------:R-:W-:Y:S01]  /*2bc0*/  IMAD.IADD R177, R9, 0x1, R177 ;  /* 0x0000000109b17824 */ /* 0x000fe200078e02b1 */
[----:B------:R-:W-:Y:S01]  /*2bd0*/  LEA R96, P6, R176, UR12, 0x2 ;  /* 0x0000000cb0607c11 */ /* 0x000fe2000f8c10ff */
[----:B------:R-:W-:Y:S01]  /*2be0*/  FFMA R179, R98, R16, R97 ;  /* 0x0000001062b37223 */ /* 0x000fe20000000061 */
[----:B------:R-:W-:Y:S01]  /*2bf0*/  BSSY B1, `(.L_x_43) ;  /* 0x0000006000017945 */ /* 0x000fe20003800000 */
[----:B------:R-:W-:Y:S01]  /*2c00*/  IMAD.WIDE.U32 R174, R158, 0x7, R174 ;  /* 0x000000079eae7825 */ /* 0x000fe200078e00ae */
[----:B------:R-:W-:Y:S02]  /*2c10*/  LEA.HI.X R97, R176, UR13, R177, 0x2, P6 ;  /* 0x0000000db0617c11 */ /* 0x000fe4000b0f14b1 */
[----:B------:R4:W-:Y:S05]  /*2c20*/  @P5 STG.E desc[UR10][R168.64+0x20], R179 ;  /* 0x000020b3a8005986 */ /* 0x0009ea000c10190a */
[----:B------:R-:W-:Y:S05]  /*2c30*/  @!P3 BRA `(.L_x_44) ;  /* 0x000000000004b947 */ /* 0x000fea0003800000 */
[----:B------:R0:W5:Y:S02]  /*2c40*/  LDG.E.LTC128B R182, desc[UR10][R96.64+0x20] ;  /* 0x0000200a60b67981 */ /* 0x000164000c1e1920 */
.L_x_44:
[----:B------:R-:W-:Y:S05]  /*2c50*/  BSYNC B1 ;  /* 0x0000000000017941 */ /* 0x000fea0003800000 */
.L_x_43:
[----:B------:R-:W-:Y:S01]  /*2c60*/  IADD3 R176, P5, R174, R158, RZ ;  /* 0x0000009eaeb07210 */ /* 0x000fe20007fbe0ff */
[----:B-----5:R-:W-:Y:S01]  /*2c70*/  FMUL R98, R182, R15 ;  /* 0x0000000fb6627220 */ /* 0x020fe20000400000 */
[----:B----4-:R-:W-:Y:S01]  /*2c80*/  IMAD.WIDE.U32 R178, R158, 0x7, R172 ;  /* 0x000000079eb27825 */ /* 0x010fe200078e00ac */
[----:B------:R-:W-:Y:S01]  /*2c90*/  BSSY B1, `(.L_x_45) ;  /* 0x0000018000017945 */ /* 0x000fe20003800000 */
[----:B------:R-:W-:Y:S02]  /*2ca0*/  IADD3.X R177, R159, R18, R175, P5, !PT ;  /* 0x000000129fb17210 */ /* 0x000fe40002ffe4af */
[----:B---3--:R-:W-:Y:S01]  /*2cb0*/  FFMA R183, R99, R16, R98 ;  /* 0x0000001063b77223 */ /* 0x008fe20000000062 */
[----:B------:R-:W-:Y:S01]  /*2cc0*/  IADD3 R172, P5, R17, R168, RZ ;  /* 0x000000a811ac7210 */ /* 0x000fe20007fbe0ff */
[----:B------:R-:W-:Y:S01]  /*2cd0*/  IMAD.IADD R179, R18, 0x1, R179 ;  /* 0x0000000112b37824 */ /* 0x000fe200078e02b3 */
[----:B------:R-:W-:Y:S01]  /*2ce0*/  IADD3 R99, P6, R156, R178, RZ ;  /* 0x000000b29c637210 */ /* 0x000fe20007fde0ff */
[-C--:B------:R-:W-:Y:S01]  /*2cf0*/  IMAD.WIDE.U32 R174, R11, R158.reuse, R176 ;  /* 0x0000009e0bae7225 */ /* 0x080fe200078e00b0 */
[----:B------:R3:W-:Y:S01]  /*2d00*/  @P3 STG.E desc[UR10][R94.64+0x20], R183 ;  /* 0x000020b75e003986 */ /* 0x0007e2000c10190a */
[----:B------:R-:W-:-:S02]  /*2d10*/  IADD3 R178, P3, R178, R158, RZ ;  /* 0x0000009eb2b27210 */ /* 0x000fc40007f7e0ff */
[----:B------:R-:W-:Y:S01]  /*2d20*/  IMAD.X R173, R19, 0x1, R169, P5 ;  /* 0x0000000113ad7824 */ /* 0x000fe200028e06a9 */
[----:B------:R-:W-:Y:S01]  /*2d30*/  ISETP.GT.AND P5, PT, R12, 0x18, P2 ;  /* 0x000000180c00780c */ /* 0x000fe200017a4270 */
[----:B------:R-:W-:Y:S01]  /*2d40*/  IMAD.X R180, R179, 0x1, R155, P6 ;  /* 0x00000001b3b47824 */ /* 0x000fe200030e069b */
[----:B------:R-:W-:Y:S01]  /*2d50*/  LEA R98, P6, R99, UR12, 0x2 ;  /* 0x0000000c63627c11 */ /* 0x000fe2000f8c10ff */
[----:B------:R-:W-:-:S03]  /*2d60*/  IMAD.WIDE.U32 R170, R158, 0x7, R170 ;  /* 0x000000079eaa7825 */ /* 0x000fc600078e00aa */
[----:B------:R-:W-:Y:S01]  /*2d70*/  LEA.HI.X R99, R99, UR13, R180, 0x2, P6 ;  /* 0x0000000d63637c11 */ /* 0x000fe2000b0f14b4 */
[----:B------:R-:W-:Y:S01]  /*2d80*/  IMAD.X R179, R179, 0x1, R159, P3 ;  /* 0x00000001b3b37824 */ /* 0x000fe200018e069f */
[----:B------:R-:W-:Y:S01]  /*2d90*/  IADD3 R180, P6, R160, R174, RZ ;  /* 0x000000aea0b47210 */ /* 0x000fe20007fde0ff */
[----:B------:R-:W-:Y:S01]  /*2da0*/  IMAD.MOV.U32 R184, RZ, RZ, R182 ;  /* 0x000000ffffb87224 */ /* 0x000fe200078e00b6 */
[----:B---3--:R-:W-:Y:S02]  /*2db0*/  IADD3 R183, P3, R178, R156, RZ ;  /* 0x0000009cb2b77210 */ /* 0x008fe40007f7e0ff */
[----:B------:R-:W-:Y:S02]  /*2dc0*/  IADD3.X R181, R161, R8, R175, P6, !PT ;  /* 0x00000008a1b57210 */ /* 0x000fe400037fe4af */
[----:B------:R-:W-:-:S04]  /*2dd0*/  IADD3 R174, P6, R170, R158, RZ ;  /* 0x0000009eaaae7210 */ /* 0x000fc80007fde0ff */
[----:B------:R-:W-:Y:S01]  /*2de0*/  IADD3.X R175, R159, R18, R171, P6, !PT ;  /* 0x000000129faf7210 */ /* 0x000fe200037fe4ab */
[----:B------:R-:W-:Y:S08]  /*2df0*/  @!P5 BRA `(.L_x_46) ;  /* 0x000000000004d947 */ /* 0x000ff00003800000 */
[----:B------:R3:W5:Y:S02]  /*2e00*/  LDG.E.LTC128B R184, desc[UR10][R98.64] ;  /* 0x0000000a62b87981 */ /* 0x000764000c1e1920 */
.L_x_46:
[----:B------:R-:W-:Y:S05]  /*2e10*/  BSYNC B1 ;  /* 0x0000000000017941 */ /* 0x000fea0003800000 */
.L_x_45:
[----:B------:R-:W-:Y:S02]  /*2e20*/  IMAD.X R170, R179, 0x1, R155, P3 ;  /* 0x00000001b3aa7824 */ /* 0x000fe400018e069b */
[----:B---3-5:R-:W-:Y:S01]  /*2e30*/  FMUL R99, R184, R15 ;  /* 0x0000000fb8637220 */ /* 0x028fe20000400000 */
[----:B------:R-:W-:Y:S01]  /*2e40*/  ISETP.GT.AND P6, PT, R12, 0x19, P2 ;  /* 0x000000190c00780c */ /* 0x000fe200017c4270 */
[----:B------:R-:W-:Y:S01]  /*2e50*/  BSSY B1, `(.L_x_47) ;  /* 0x000000d000017945 */ /* 0x000fe20003800000 */
[----:B------:R-:W-:Y:S01]  /*2e60*/  LEA R98, P3, R183, UR12, 0x2 ;  /* 0x0000000cb7627c11 */ /* 0x000fe2000f8610ff */
[----:B------:R-:W-:Y:S01]  /*2e70*/  FFMA R185, R100, R16, R99 ;  /* 0x0000001064b97223 */ /* 0x000fe20000000063 */
[----:B------:R-:W-:Y:S02]  /*2e80*/  IMAD.WIDE.U32 R180, R5, UR8, R180 ;  /* 0x0000000805b47c25 */ /* 0x000fe4000f8e00b4 */
[----:B------:R-:W-:Y:S02]  /*2e90*/  LEA.HI.X R99, R183, UR13, R170, 0x2, P3 ;  /* 0x0000000db7637c11 */ /* 0x000fe400098f14aa */
[----:B------:R-:W-:Y:S01]  /*2ea0*/  IMAD.WIDE.U32 R182, R11, R158, R174 ;  /* 0x0000009e0bb67225 */ /* 0x000fe200078e00ae */
[----:B------:R3:W-:Y:S01]  /*2eb0*/  @P5 STG.E desc[UR10][R172.64], R185 ;  /* 0x000000b9ac005986 */ /* 0x0007e2000c10190a */
[----:B------:R-:W-:-:S02]  /*2ec0*/  IADD3 R170, P3, R17, R94, RZ ;  /* 0x0000005e11aa7210 */ /* 0x000fc40007f7e0ff */
[----:B------:R-:W-:Y:S01]  /*2ed0*/  IMAD.MOV.U32 R186, RZ, RZ, R184 ;  /* 0x000000ffffba7224 */ /* 0x000fe200078e00b8 */
[----:B------:R-:W-:-:S04]  /*2ee0*/  IADD3 R182, P5, R160, R182, RZ ;  /* 0x000000b6a0b67210 */ /* 0x000fc80007fbe0ff */
[----:B------:R-:W-:Y:S01]  /*2ef0*/  IADD3.X R183, R161, R8, R183, P5, !PT ;  /* 0x00000008a1b77210 */ /* 0x000fe20002ffe4b7 */
[----:B------:R-:W-:Y:S08]  /*2f00*/  @!P6 BRA `(.L_x_48) ;  /* 0x000000000004e947 */ /* 0x000ff00003800000 */
[----:B------:R4:W5:Y:S02]  /*2f10*/  LDG.E.LTC128B R186, desc[UR10][R98.64] ;  /* 0x0000000a62ba7981 */ /* 0x000964000c1e1920 */
.L_x_48:
[----:B------:R-:W-:Y:S05]  /*2f20*/  BSYNC B1 ;  /* 0x0000000000017941 */ /* 0x000fea0003800000 */
.L_x_47:
[----:B-----5:R-:W-:Y:S01]  /*2f30*/  FMUL R100, R186, R15 ;  /* 0x0000000fba647220 */ /* 0x020fe20000400000 */
[----:B------:R-:W-:Y:S01]  /*2f40*/  IMAD.X R171, R19, 0x1, R95, P3 ;  /* 0x0000000113ab7824 */ /* 0x000fe200018e065f */
[C---:B----4-:R-:W-:Y:S01]  /*2f50*/  LEA R98, P3, R180.reuse, UR12, 0x2 ;  /* 0x0000000cb4627c11 */ /* 0x050fe2000f8610ff */
[----:B------:R-:W-:Y:S02]  /*2f60*/  IMAD.IADD R99, R9, 0x1, R181 ;  /* 0x0000000109637824 */ /* 0x000fe400078e02b5 */
[----:B------:R-:W-:Y:S01]  /*2f70*/  FFMA R101, R101, R16, R100 ;  /* 0x0000001065657223 */ /* 0x000fe20000000064 */
[----:B------:R-:W-:Y:S01]  /*2f80*/  IMAD.WIDE.U32 R182, R5, UR8, R182 ;  /* 0x0000000805b67c25 */ /* 0x000fe2000f8e00b6 */
[----:B------:R-:W-:Y:S01]  /*2f90*/  BSSY B1, `(.L_x_49) ;  /* 0x000000a000017945 */ /* 0x000fe20003800000 */
[----:B------:R-:W-:Y:S02]  /*2fa0*/  LEA.HI.X R99, R180, UR13, R99, 0x2, P3 ;  /* 0x0000000db4637c11 */ /* 0x000fe400098f1463 */
[----:B------:R4:W-:Y:S01]  /*2fb0*/  @P6 STG.E desc[UR10][R170.64], R101 ;  /* 0x00000065aa006986 */ /* 0x0009e2000c10190a */
[----:B------:R-:W-:Y:S01]  /*2fc0*/  ISETP.GT.AND P3, PT, R12, 0x18, P1 ;  /* 0x000000180c00780c */ /* 0x000fe20000f64270 */
[----:B------:R-:W-:Y:S01]  /*2fd0*/  IMAD.WIDE.U32 R176, R158, 0x7, R176 ;  /* 0x000000079eb07825 */ /* 0x000fe200078e00b0 */
[----:B------:R-:W-:-:S03]  /*2fe0*/  LEA R100, P5, R182, UR12, 0x2 ;  /* 0x0000000cb6647c11 */ /* 0x000fc6000f8a10ff */
[----:B---3--:R-:W-:-:S04]  /*2ff0*/  IMAD.WIDE.U32 R184, R158, 0x7, R178 ;  /* 0x000000079eb87825 */ /* 0x008fc800078e00b2 */
[----:B------:R-:W-:-:S04]  /*3000*/  IMAD.IADD R181, R9, 0x1, R183 ;  /* 0x0000000109b57824 */ /* 0x000fc800078e02b7 */
[----:B----4-:R-:W-:Y:S05]  /*3010*/  @!P3 BRA `(.L_x_50) ;  /* 0x000000000004b947 */ /* 0x010fea0003800000 */
[----:B------:R3:W5:Y:S02]  /*3020*/  LDG.E.LTC128B R186, desc[UR10][R98.64+0x20] ;  /* 0x0000200a62ba7981 */ /* 0x000764000c1e1920 */
.L_x_50:
[----:B------:R-:W-:Y:S05]  /*3030*/  BSYNC B1 ;  /* 0x0000000000017941 */ /* 0x000fea0003800000 */
.L_x_49:
[----:B-----5:R-:W-:Y:S01]  /*3040*/  FMUL R179, R186, R15 ;  /* 0x0000000fbab37220 */ /* 0x020fe20000400000 */
[----:B------:R-:W-:Y:S01]  /*3050*/  IMAD.IADD R187, R18, 0x1, R185 ;  /* 0x0000000112bb7824 */ /* 0x000fe200078e02b9 */
[----:B------:R-:W-:Y:S01]  /*3060*/  IADD3 R183, P6, R156, R184, RZ ;  /* 0x000000b89cb77210 */ /* 0x000fe20007fde0ff */
[----:B------:R-:W-:Y:S01]  /*3070*/  BSSY B1, `(.L_x_51) ;  /* 0x000000e000017945 */ /* 0x000fe20003800000 */
[----:B------:R-:W-:Y:S01]  /*3080*/  FFMA R185, R102, R16, R179 ;  /* 0x0000001066b97223 */ /* 0x000fe200000000b3 */
[----:B------:R-:W-:Y:S02]  /*3090*/  LEA.HI.X R101, R182, UR13, R181, 0x2, P5 ;  /* 0x0000000db6657c11 */ /* 0x000fe4000a8f14b5 */
[----:B------:R-:W-:Y:S01]  /*30a0*/  IADD3 R180, P5, R176, R158, RZ ;  /* 0x0000009eb0b47210 */ /* 0x000fe20007fbe0ff */
[----:B------:R-:W-:Y:S01]  /*30b0*/  IMAD.X R102, R187, 0x1, R155, P6 ;  /* 0x00000001bb667824 */ /* 0x000fe200030e069b */
[----:B------:R4:W-:Y:S01]  /*30c0*/  @P3 STG.E desc[UR10][R172.64+0x20], R185 ;  /* 0x000020b9ac003986 */ /* 0x0009e2000c10190a */
[----:B------:R-:W-:-:S02]  /*30d0*/  ISETP.GT.AND P3, PT, R12, 0x19, P1 ;  /* 0x000000190c00780c */ /* 0x000fc40000f64270 */
[----:B------:R-:W-:Y:S02]  /*30e0*/  IADD3.X R181, R159, R18, R177, P5, !PT ;  /* 0x000000129fb57210 */ /* 0x000fe40002ffe4b1 */
[----:B------:R-:W-:Y:S02]  /*30f0*/  LEA R178, P6, R183, UR12, 0x2 ;  /* 0x0000000cb7b27c11 */ /* 0x000fe4000f8c10ff */
[-C--:B------:R-:W-:Y:S01]  /*3100*/  IADD3 R182, P5, R184, R158.reuse, RZ ;  /* 0x0000009eb8b67210 */ /* 0x080fe20007fbe0ff */
[----:B------:R-:W-:Y:S01]  /*3110*/  IMAD.WIDE.U32 R176, R11, R158, R180 ;  /* 0x0000009e0bb07225 */ /* 0x000fe200078e00b4 */
[----:B------:R-:W-:-:S05]  /*3120*/  LEA.HI.X R179, R183, UR13, R102, 0x2, P6 ;  /* 0x0000000db7b37c11 */ /* 0x000fca000b0f1466 */
[----:B----4-:R-:W-:Y:S06]  /*3130*/  @!P3 BRA `(.L_x_52) ;  /* 0x000000000004b947 */ /* 0x010fec0003800000 */
[----:B------:R4:W5:Y:S02]  /*3140*/  LDG.E.LTC128B R186, desc[UR10][R100.64+0x20] ;  /* 0x0000200a64ba7981 */ /* 0x000964000c1e1920 */
.L_x_52:
[----:B------:R-:W-:Y:S05]  /*3150*/  BSYNC B1 ;  /* 0x0000000000017941 */ /* 0x000fea0003800000 */
.L_x_51:
[----:B-----5:R-:W-:Y:S01]  /*3160*/  FMUL R102, R186, R15 ;  /* 0x0000000fba667220 */ /* 0x020fe20000400000 */
[----:B------:R-:W-:Y:S01]  /*3170*/  IMAD.X R183, R187, 0x1, R159, P5 ;  /* 0x00000001bbb77824 */ /* 0x000fe200028e069f */
[----:B------:R-:W-:Y:S01]  /*3180*/  IADD3 R185, P6, R182, R156, RZ ;  /* 0x0000009cb6b97210 */ /* 0x000fe20007fde0ff */
[----:B------:R-:W-:Y:S01]  /*3190*/  BSSY B1, `(.L_x_53) ;  /* 0x000000f000017945 */ /* 0x000fe20003800000 */
[----:B------:R-:W-:Y:S01]  /*31a0*/  FFMA R187, R103, R16, R102 ;  /* 0x0000001067bb7223 */ /* 0x000fe20000000066 */
[----:B------:R-:W-:Y:S01]  /*31b0*/  IADD3 R102, P5, R160, R176, RZ ;  /* 0x000000b0a0667210 */ /* 0x000fe20007fbe0ff */
[----:B------:R-:W-:-:S03]  /*31c0*/  IMAD.WIDE.U32 R174, R158, 0x7, R174 ;  /* 0x000000079eae7825 */ /* 0x000fc600078e00ae */
[----:B------:R0:W-:Y:S01]  /*31d0*/  @P3 STG.E desc[UR10][R170.64+0x20], R187 ;  /* 0x000020bbaa003986 */ /* 0x0001e2000c10190a */
[----:B------:R-:W-:Y:S01]  /*31e0*/  ISETP.GT.AND P3, PT, R12, 0x20, P2 ;  /* 0x000000200c00780c */ /* 0x000fe20001764270 */
[----:B------:R-:W-:Y:S01]  /*31f0*/  IMAD.X R176, R183, 0x1, R155, P6 ;  /* 0x00000001b7b07824 */ /* 0x000fe200030e069b */
[----:B------:R-:W-:Y:S01]  /*3200*/  LEA R184, P6, R185, UR12, 0x2 ;  /* 0x0000000cb9b87c11 */ /* 0x000fe2000f8c10ff */
[----:B------:R-:W-:Y:S01]  /*3210*/  IMAD.MOV.U32 R188, RZ, RZ, R186 ;  /* 0x000000ffffbc7224 */ /* 0x000fe200078e00ba */
[----:B------:R-:W-:Y:S02]  /*3220*/  IADD3.X R103, R161, R8, R177, P5, !PT ;  /* 0x00000008a1677210 */ /* 0x000fe40002ffe4b1 */
[----:B------:R-:W-:Y:S02]  /*3230*/  LEA.HI.X R185, R185, UR13, R176, 0x2, P6 ;  /* 0x0000000db9b97c11 */ /* 0x000fe4000b0f14b0 */
[----:B------:R-:W-:Y:S01]  /*3240*/  IADD3 R176, P5, R17, R172, RZ ;  /* 0x000000ac11b07210 */ /* 0x000fe20007fbe0ff */
[----:B------:R-:W-:-:S04]  /*3250*/  IMAD.WIDE.U32 R102, R5, UR8, R102 ;  /* 0x0000000805667c25 */ /* 0x000fc8000f8e0066 */
[----:B0-----:R-:W-:Y:S08]  /*3260*/  @!P3 BRA `(.L_x_54) ;  /* 0x000000000004b947 */ /* 0x001ff00003800000 */
[----:B------:R0:W5:Y:S02]  /*3270*/  LDG.E.LTC128B R188, desc[UR10][R178.64] ;  /* 0x0000000ab2bc7981 */ /* 0x000164000c1e1920 */
.L_x_54:
[----:B------:R-:W-:Y:S05]  /*3280*/  BSYNC B1 ;  /* 0x0000000000017941 */ /* 0x000fea0003800000 */
.L_x_53:
[----:B0----5:R-:W-:Y:S01]  /*3290*/  FMUL R179, R188, R15 ;  /* 0x0000000fbcb37220 */ /* 0x021fe20000400000 */
[----:B------:R-:W-:Y:S01]  /*32a0*/  IMAD.X R177, R19, 0x1, R173, P5 ;  /* 0x0000000113b17824 */ /* 0x000fe200028e06ad */
[----:B------:R-:W-:Y:S01]  /*32b0*/  IADD3 R178, P6, R174, R158, RZ ;  /* 0x0000009eaeb27210 */ /* 0x000fe20007fde0ff */
[----:B------:R-:W-:Y:S02]  /*32c0*/  IMAD.IADD R103, R9, 0x1, R103 ;  /* 0x0000000109677824 */ /* 0x000fe400078e0267 */
[----:B------:R-:W-:Y:S01]  /*32d0*/  FFMA R189, R104, R16, R179 ;  /* 0x0000001068bd7223 */ /* 0x000fe200000000b3 */
[----:B------:R-:W-:Y:S01]  /*32e0*/  LEA R174, P5, R102, UR12, 0x2 ;  /* 0x0000000c66ae7c11 */ /* 0x000fe2000f8a10ff */
[----:B------:R-:W-:Y:S01]  /*32f0*/  BSSY B1, `(.L_x_55) ;  /* 0x0000009000017945 */ /* 0x000fe20003800000 */
[----:B------:R-:W-:Y:S02]  /*3300*/  IADD3.X R179, R159, R18, R175, P6, !PT ;  /* 0x000000129fb37210 */ /* 0x000fe400037fe4af */
[----:B------:R0:W-:Y:S01]  /*3310*/  @P3 STG.E desc[UR10][R176.64], R189 ;  /* 0x000000bdb0003986 */ /* 0x0001e2000c10190a */
[----:B------:R-:W-:-:S02]  /*3320*/  ISETP.GT.AND P3, PT, R12, 0x21, P2 ;  /* 0x000000210c00780c */ /* 0x000fc40001764270 */
[----:B------:R-:W-:Y:S01]  /*3330*/  LEA.HI.X R175, R102, UR13, R103, 0x2, P5 ;  /* 0x0000000d66af7c11 */ /* 0x000fe2000a8f1467 */
[----:B------:R-:W-:Y:S01]  /*3340*/  IMAD.WIDE.U32 R186, R11, R158, R178 ;  /* 0x0000009e0bba7225 */ /* 0x000fe200078e00b2 */
[----:B------:R-:W-:-:S09]  /*3350*/  IADD3 R102, P5, R17, R170, RZ ;  /* 0x000000aa11667210 */ /* 0x000fd20007fbe0ff */
[----:B0-----:R-:W-:Y:S05]  /*3360*/  @!P3 BRA `(.L_x_56) ;  /* 0x000000000004b947 */ /* 0x001fea0003800000 */
[----:B------:R0:W5:Y:S02]  /*3370*/  LDG.E.LTC128B R188, desc[UR10][R184.64] ;  /* 0x0000000ab8bc7981 */ /* 0x000164000c1e1920 */
.L_x_56:
[----:B------:R-:W-:Y:S05]  /*3380*/  BSYNC B1 ;  /* 0x0000000000017941 */ /* 0x000fea0003800000 */
.L_x_55:
[----:B-----5:R-:W-:Y:S01]  /*3390*/  FMUL R104, R188, R15 ;  /* 0x0000000fbc687220 */ /* 0x020fe20000400000 */
[----:B------:R-:W-:Y:S01]  /*33a0*/  IMAD.X R103, R19, 0x1, R171, P5 ;  /* 0x0000000113677824 */ /* 0x000fe200028e06ab */
[----:B------:R-:W-:Y:S01]  /*33b0*/  ISETP.GT.AND P5, PT, R12, 0x20, P1 ;  /* 0x000000200c00780c */ /* 0x000fe20000fa4270 */
[----:B------:R-:W-:Y:S01]  /*33c0*/  BSSY B1, `(.L_x_57) ;  /* 0x0000007000017945 */ /* 0x000fe20003800000 */
[----:B------:R-:W-:Y:S01]  /*33d0*/  FFMA R105, R105, R16, R104 ;  /* 0x0000001069697223 */ /* 0x000fe20000000068 */
[----:B0-----:R-:W-:-:S04]  /*33e0*/  IADD3 R184, P6, R160, R186, RZ ;  /* 0x000000baa0b87210 */ /* 0x001fc80007fde0ff */
[----:B------:R0:W-:Y:S01]  /*33f0*/  @P3 STG.E desc[UR10][R102.64], R105 ;  /* 0x0000006966003986 */ /* 0x0001e2000c10190a */
[----:B------:R-:W-:-:S05]  /*3400*/  IADD3.X R185, R161, R8, R187, P6, !PT ;  /* 0x00000008a1b97210 */ /* 0x000fca00037fe4bb */
[----:B------:R-:W-:Y:S05]  /*3410*/  @!P5 BRA `(.L_x_58) ;  /* 0x000000000004d947 */ /* 0x000fea0003800000 */
[----:B------:R0:W5:Y:S02]  /*3420*/  LDG.E.LTC128B R188, desc[UR10][R174.64+0x20] ;  /* 0x0000200aaebc7981 */ /* 0x000164000c1e1920 */
.L_x_58:
[----:B------:R-:W-:Y:S05]  /*3430*/  BSYNC B1 ;  /* 0x0000000000017941 */ /* 0x000fea0003800000 */
.L_x_57:
[----:B0----5:R-:W-:Y:S01]  /*3440*/  FMUL R105, R188, R15 ;  /* 0x0000000fbc697220 */ /* 0x021fe20000400000 */
[----:B------:R-:W-:Y:S01]  /*3450*/  IMAD.WIDE.U32 R184, R5, UR8, R184 ;  /* 0x0000000805b87c25 */ /* 0x000fe2000f8e00b8 */
[----:B------:R-:W-:Y:S03]  /*3460*/  BSSY B1, `(.L_x_59) ;  /* 0x000000e000017945 */ /* 0x000fe60003800000 */
[----:B------:R-:W-:Y:S01]  /*3470*/  FFMA R187, R106, R16, R105 ;  /* 0x000000106abb7223 */ /* 0x000fe20000000069 */
[----:B------:R-:W-:Y:S01]  /*3480*/  IMAD.WIDE.U32 R182, R158, 0x7, R182 ;  /* 0x000000079eb67825 */ /* 0x000fe200078e00b6 */
[----:B------:R-:W-:-:S03]  /*3490*/  LEA R104, P3, R184, UR12, 0x2 ;  /* 0x0000000cb8687c11 */ /* 0x000fc6000f8610ff */
[----:B------:R0:W-:Y:S01]  /*34a0*/  @P5 STG.E desc[UR10][R176.64+0x20], R187 ;  /* 0x000020bbb0005986 */ /* 0x0001e2000c10190a */
[----:B------:R-:W-:Y:S01]  /*34b0*/  ISETP.GT.AND P5, PT, R12, 0x21, P1 ;  /* 0x000000210c00780c */ /* 0x000fe20000fa4270 */
[----:B------:R-:W-:Y:S01]  /*34c0*/  IMAD.IADD R105, R9, 0x1, R185 ;  /* 0x0000000109697824 */ /* 0x000fe200078e02b9 */
[----:B------:R-:W-:Y:S01]  /*34d0*/  IADD3 R185, P6, R156, R182, RZ ;  /* 0x000000b69cb97210 */ /* 0x000fe20007fde0ff */
[----:B------:R-:W-:-:S03]  /*34e0*/  IMAD.WIDE.U32 R180, R158, 0x7, R180 ;  /* 0x000000079eb47825 */ /* 0x000fc600078e00b4 */
[----:B------:R-:W-:Y:S01]  /*34f0*/  LEA.HI.X R105, R184, UR13, R105, 0x2, P3 ;  /* 0x0000000db8697c11 */ /* 0x000fe200098f1469 */
[----:B------:R-:W-:Y:S02]  /*3500*/  IMAD.IADD R189, R18, 0x1, R183 ;  /* 0x0000000112bd7824 */ /* 0x000fe400078e02b7 */
[----:B------:R-:W-:-:S04]  /*3510*/  IMAD.MOV.U32 R190, RZ, RZ, R188 ;  /* 0x000000ffffbe7224 */ /* 0x000fc800078e00bc */
[----:B0-----:R-:W-:Y:S05]  /*3520*/  @!P5 BRA `(.L_x_60) ;  /* 0x000000000004d947 */ /* 0x001fea0003800000 */
[----:B------:R0:W5:Y:S02]  /*3530*/  LDG.E.LTC128B R190, desc[UR10][R104.64+0x20] ;  /* 0x0000200a68be7981 */ /* 0x000164000c1e1920 */
.L_x_60:
[----:B------:R-:W-:Y:S05]  /*3540*/  BSYNC B1 ;  /* 0x0000000000017941 */ /* 0x000fea0003800000 */
.L_x_59:
[----:B-----5:R-:W-:Y:S01]  /*3550*/  FMUL R184, R190, R15 ;  /* 0x0000000fbeb87220 */ /* 0x020fe20000400000 */
[----:B------:R-:W-:Y:S01]  /*3560*/  IADD3 R186, P3, R180, R158, RZ ;  /* 0x0000009eb4ba7210 */ /* 0x000fe20007f7e0ff */
[----:B------:R-:W-:Y:S01]  /*3570*/  IMAD.X R180, R189, 0x1, R155, P6 ;  /* 0x00000001bdb47824 */ /* 0x000fe200030e069b */
[----:B------:R-:W-:Y:S01]  /*3580*/  LEA R106, P6, R185, UR12, 0x2 ;  /* 0x0000000cb96a7c11 */ /* 0x000fe2000f8c10ff */
[----:B------:R-:W-:Y:S01]  /*3590*/  FFMA R193, R107, R16, R184 ;  /* 0x000000106bc17223 */ /* 0x000fe200000000b8 */
[----:B------:R-:W-:Y:S01]  /*35a0*/  IADD3.X R187, R159, R18, R181, P3, !PT ;  /* 0x000000129fbb7210 */ /* 0x000fe20001ffe4b5 */
[----:B------:R-:W-:Y:S01]  /*35b0*/  BSSY B1, `(.L_x_61) ;  /* 0x0000010000017945 */ /* 0x000fe20003800000 */
[----:B------:R-:W-:Y:S01]  /*35c0*/  LEA.HI.X R107, R185, UR13, R180, 0x2, P6 ;  /* 0x0000000db96b7c11 */ /* 0x000fe2000b0f14b4 */
[----:B------:R-:W-:Y:S01]  /*35d0*/  IMAD.WIDE.U32 R178, R158, 0x7, R178 ;  /* 0x000000079eb27825 */ /* 0x000fe200078e00b2 */
[----:B------:R0:W-:Y:S01]  /*35e0*/  @P5 STG.E desc[UR10][R102.64+0x20], R193 ;  /* 0x000020c166005986 */ /* 0x0001e2000c10190a */
[----:B------:R-:W-:-:S02]  /*35f0*/  ISETP.GT.AND P5, PT, R12, 0x28, P2 ;  /* 0x000000280c00780c */ /* 0x000fc400017a4270 */
[-C--:B------:R-:W-:Y:S01]  /*3600*/  IADD3 R184, P3, R182, R158.reuse, RZ ;  /* 0x0000009eb6b87210 */ /* 0x080fe20007f7e0ff */
[----:B------:R-:W-:Y:S01]  /*3610*/  IMAD.WIDE.U32 R182, R11, R158, R186 ;  /* 0x0000009e0bb67225 */ /* 0x000fe200078e00ba */
[----:B------:R-:W-:-:S03]  /*3620*/  IADD3 R180, P6, R17, R176, RZ ;  /* 0x000000b011b47210 */ /* 0x000fc60007fde0ff */
[----:B------:R-:W-:Y:S01]  /*3630*/  IMAD.X R185, R189, 0x1, R159, P3 ;  /* 0x00000001bdb97824 */ /* 0x000fe200018e069f */
[----:B------:R-:W-:Y:S01]  /*3640*/  IADD3 R191, P3, R184, R156, RZ ;  /* 0x0000009cb8bf7210 */ /* 0x000fe20007f7e0ff */
[----:B------:R-:W-:Y:S01]  /*3650*/  IMAD.X R181, R19, 0x1, R177, P6 ;  /* 0x0000000113b57824 */ /* 0x000fe200030e06b1 */
[----:B------:R-:W-:Y:S01]  /*3660*/  IADD3 R188, P6, R160, R182, RZ ;  /* 0x000000b6a0bc7210 */ /* 0x000fe20007fde0ff */
[----:B------:R-:W-:-:S03]  /*3670*/  IMAD.MOV.U32 R192, RZ, RZ, R190 ;  /* 0x000000ffffc07224 */ /* 0x000fc600078e00be */
[----:B------:R-:W-:Y:S01]  /*3680*/  IADD3.X R189, R161, R8, R183, P6, !PT ;  /* 0x00000008a1bd7210 */ /* 0x000fe200037fe4b7 */
[----:B0-----:R-:W-:Y:S08]  /*3690*/  @!P5 BRA `(.L_x_62) ;  /* 0x000000000004d947 */ /* 0x001ff00003800000 */
[----:B------:R0:W5:Y:S02]  /*36a0*/  LDG.E.LTC128B R192, desc[UR10][R106.64] ;  /* 0x0000000a6ac07981 */ /* 0x000164000c1e1920 */
.L_x_62:
[----:B------:R-:W-:Y:S05]  /*36b0*/  BSYNC B1 ;  /* 0x0000000000017941 */ /* 0x000fea0003800000 */
.L_x_61:
[----:B0----5:R-:W-:Y:S01]  /*36c0*/  FMUL R107, R192, R15 ;  /* 0x0000000fc06b7220 */ /* 0x021fe20000400000 */
[----:B------:R-:W-:Y:S01]  /*36d0*/  IMAD.X R190, R185, 0x1, R155, P3 ;  /* 0x00000001b9be7824 */ /* 0x000fe200018e069b */
[----:B------:R-:W-:Y:S01]  /*36e0*/  LEA R106, P3, R191, UR12, 0x2 ;  /* 0x0000000cbf6a7c11 */ /* 0x000fe2000f8610ff */
[----:B------:R-:W-:Y:S01]  /*36f0*/  BSSY B1, `(.L_x_63) ;  /* 0x000000d000017945 */ /* 0x000fe20003800000 */
[----:B------:R-:W-:Y:S01]  /*3700*/  FFMA R193, R108, R16, R107 ;  /* 0x000000106cc17223 */ /* 0x000fe2000000006b */
[----:B------:R-:W-:Y:S01]  /*3710*/  IADD3 R182, P6, R178, R158, RZ ;  /* 0x0000009eb2b67210 */ /* 0x000fe20007fde0ff */
[----:B------:R-:W-:Y:S01]  /*3720*/  IMAD.WIDE.U32 R188, R5, UR8, R188 ;  /* 0x0000000805bc7c25 */ /* 0x000fe2000f8e00bc */
[----:B------:R-:W-:Y:S02]  /*3730*/  LEA.HI.X R107, R191, UR13, R190, 0x2, P3 ;  /* 0x0000000dbf6b7c11 */ /* 0x000fe400098f14be */
[----:B------:R-:W-:Y:S01]  /*3740*/  ISETP.GT.AND P3, PT, R12, 0x29, P2 ;  /* 0x000000290c00780c */ /* 0x000fe20001764270 */
[----:B------:R0:W-:Y:S01]  /*3750*/  @P5 STG.E desc[UR10][R180.64], R193 ;  /* 0x000000c1b4005986 */ /* 0x0001e2000c10190a */
[----:B------:R-:W-:Y:S01]  /*3760*/  IADD3.X R183, R159, R18, R179, P6, !PT ;  /* 0x000000129fb77210 */ /* 0x000fe200037fe4b3 */
[----:B------:R-:W-:Y:S01]  /*3770*/  IMAD.MOV.U32 R194, RZ, RZ, R192 ;  /* 0x000000ffffc27224 */ /* 0x000fe200078e00c0 */
[----:B------:R-:W-:Y:S01]  /*3780*/  IADD3 R178, P5, R17, R102, RZ ;  /* 0x0000006611b27210 */ /* 0x000fe20007fbe0ff */
[----:B------:R-:W-:-:S08]  /*3790*/  IMAD.WIDE.U32 R190, R11, R158, R182 ;  /* 0x0000009e0bbe7225 */ /* 0x000fd000078e00b6 */
[----:B0-----:R-:W-:Y:S05]  /*37a0*/  @!P3 BRA `(.L_x_64) ;  /* 0x000000000004b947 */ /* 0x001fea0003800000 */
[----:B------:R0:W5:Y:S02]  /*37b0*/  LDG.E.LTC128B R194, desc[UR10][R106.64] ;  /* 0x0000000a6ac27981 */ /* 0x000164000c1e1920 */
.L_x_64:
[----:B------:R-:W-:Y:S05]  /*37c0*/  BSYNC B1 ;  /* 0x0000000000017941 */ /* 0x000fea0003800000 */
.L_x_63:
[----:B------:R-:W-:Y:S01]  /*37d0*/  IADD3 R108, P6, R160, R190, RZ ;  /* 0x000000bea06c7210 */ /* 0x000fe20007fde0ff */
[----:B-----5:R-:W-:Y:S01]  /*37e0*/  FMUL R190, R194, R15 ;  /* 0x0000000fc2be7220 */ /* 0x020fe20000400000 */
[----:B------:R-:W-:Y:S01]  /*37f0*/  IMAD.X R179, R19, 0x1, R103, P5 ;  /* 0x0000000113b37824 */ /* 0x000fe200028e0667 */
[----:B0-----:R-:W-:Y:S01]  /*3800*/  LEA R106, P5, R188, UR12, 0x2 ;  /* 0x0000000cbc6a7c11 */ /* 0x001fe2000f8a10ff */
[----:B------:R-:W-:Y:S02]  /*3810*/  IMAD.IADD R107, R9, 0x1, R189 ;  /* 0x00000001096b7824 */ /* 0x000fe400078e02bd */
[----:B------:R-:W-:Y:S01]  /*3820*/  FFMA R195, R109, R16, R190 ;  /* 0x000000106dc37223 */ /* 0x000fe200000000be */
[----:B------:R-:W-:Y:S01]  /*3830*/  IADD3.X R109, R161, R8, R191, P6, !PT ;  /* 0x00000008a16d7210 */ /* 0x000fe200037fe4bf */
[----:B------:R-:W-:Y:S01]  /*3840*/  IMAD.WIDE.U32 R192, R158, 0x7, R184 ;  /* 0x000000079ec07825 */ /* 0x000fe200078e00b8 */
[----:B------:R-:W-:Y:S01]  /*3850*/  BSSY B1, `(.L_x_65) ;  /* 0x000000e000017945 */ /* 0x000fe20003800000 */
[----:B------:R-:W-:Y:S01]  /*3860*/  LEA.HI.X R107, R188, UR13, R107, 0x2, P5 ;  /* 0x0000000dbc6b7c11 */ /* 0x000fe2000a8f146b */
[----:B------:R0:W-:Y:S01]  /*3870*/  @P3 STG.E desc[UR10][R178.64], R195 ;  /* 0x000000c3b2003986 */ /* 0x0001e2000c10190a */
[----:B------:R-:W-:Y:S01]  /*3880*/  ISETP.GT.AND P3, PT, R12, 0x28, P1 ;  /* 0x000000280c00780c */ /* 0x000fe20000f64270 */
[----:B------:R-:W-:-:S04]  /*3890*/  IMAD.WIDE.U32 R188, R158, 0x7, R186 ;  /* 0x000000079ebc7825 */ /* 0x000fc800078e00ba */
[----:B------:R-:W-:Y:S01]  /*38a0*/  IMAD.WIDE.U32 R186, R5, UR8, R108 ;  /* 0x0000000805ba7c25 */ /* 0x000fe2000f8e006c */
[----:B------:R-:W-:-:S03]  /*38b0*/  IADD3 R190, P5, R188, R158, RZ ;  /* 0x0000009ebcbe7210 */ /* 0x000fc60007fbe0ff */
[----:B------:R-:W-:Y:S01]  /*38c0*/  IMAD.IADD R109, R9, 0x1, R187 ;  /* 0x00000001096d7824 */ /* 0x000fe200078e02bb */
[----:B------:R-:W-:Y:S01]  /*38d0*/  LEA R108, P6, R186, UR12, 0x2 ;  /* 0x0000000cba6c7c11 */ /* 0x000fe2000f8c10ff */
[----:B------:R-:W-:Y:S02]  /*38e0*/  IMAD.IADD R197, R18, 0x1, R193 ;  /* 0x0000000112c57824 */ /* 0x000fe400078e02c1 */
[----:B------:R-:W-:Y:S01]  /*38f0*/  IMAD.MOV.U32 R196, RZ, RZ, R194 ;  /* 0x000000ffffc47224 */ /* 0x000fe200078e00c2 */
[----:B------:R-:W-:Y:S01]  /*3900*/  LEA.HI.X R109, R186, UR13, R109, 0x2, P6 ;  /* 0x0000000dba6d7c11 */ /* 0x000fe2000b0f146d */
[----:B0-----:R-:W-:Y:S08]  /*3910*/  @!P3 BRA `(.L_x_66) ;  /* 0x000000000004b947 */ /* 0x001ff00003800000 */
[----:B------:R0:W5:Y:S02]  /*3920*/  LDG.E.LTC128B R196, desc[UR10][R106.64+0x20] ;  /* 0x0000200a6ac47981 */ /* 0x000164000c1e1920 */
.L_x_66:
[----:B------:R-:W-:Y:S05]  /*3930*/  BSYNC B1 ;  /* 0x0000000000017941 */ /* 0x000fea0003800000 */
.L_x_65:
[----:B-----5:R-:W-:Y:S01]  /*3940*/  FMUL R185, R196, R15 ;  /* 0x0000000fc4b97220 */ /* 0x020fe20000400000 */
[----:B------:R-:W-:Y:S01]  /*3950*/  IADD3.X R191, R159, R18, R189, P5, !PT ;  /* 0x000000129fbf7210 */ /* 0x000fe20002ffe4bd */
[----:B------:R-:W-:Y:S01]  /*3960*/  BSSY B1, `(.L_x_67) ;  /* 0x000000f000017945 */ /* 0x000fe20003800000 */
[----:B------:R-:W-:Y:S01]  /*3970*/  IADD3 R188, P6, R156, R192, RZ ;  /* 0x000000c09cbc7210 */ /* 0x000fe20007fde0ff */
[----:B------:R-:W-:Y:S01]  /*3980*/  FFMA R189, R110, R16, R185 ;  /* 0x000000106ebd7223 */ /* 0x000fe200000000b9 */
[----:B------:R-:W-:Y:S02]  /*3990*/  IMAD.WIDE.U32 R182, R158, 0x7, R182 ;  /* 0x000000079eb67825 */ /* 0x000fe400078e00b6 */
[----:B------:R-:W-:Y:S02]  /*39a0*/  LEA R184, P5, R188, UR12, 0x2 ;  /* 0x0000000cbcb87c11 */ /* 0x000fe4000f8a10ff */
[----:B------:R0:W-:Y:S01]  /*39b0*/  @P3 STG.E desc[UR10][R180.64+0x20], R189 ;  /* 0x000020bdb4003986 */ /* 0x0001e2000c10190a */
[----:B------:R-:W-:Y:S01]  /*39c0*/  ISETP.GT.AND P3, PT, R12, 0x29, P1 ;  /* 0x000000290c00780c */ /* 0x000fe20000f64270 */
[----:B------:R-:W-:Y:S01]  /*39d0*/  IMAD.X R185, R197, 0x1, R155, P6 ;  /* 0x00000001c5b97824 */ /* 0x000fe200030e069b */
[-C--:B------:R-:W-:Y:S01]  /*39e0*/  IADD3 R192, P6, R192, R158.reuse, RZ ;  /* 0x0000009ec0c07210 */ /* 0x080fe20007fde0ff */
[----:B------:R-:W-:-:S03]  /*39f0*/  IMAD.WIDE.U32 R186, R11, R158, R190 ;  /* 0x0000009e0bba7225 */ /* 0x000fc600078e00be */
[----:B------:R-:W-:Y:S01]  /*3a00*/  LEA.HI.X R185, R188, UR13, R185, 0x2, P5 ;  /* 0x0000000dbcb97c11 */ /* 0x000fe2000a8f14b9 */
[----:B------:R-:W-:Y:S01]  /*3a10*/  IMAD.X R193, R197, 0x1, R159, P6 ;  /* 0x00000001c5c17824 */ /* 0x000fe200030e069f */
[----:B------:R-:W-:-:S05]  /*3a20*/  IADD3 R194, P5, R160, R186, RZ ;  /* 0x000000baa0c27210 */ /* 0x000fca0007fbe0ff */
[----:B0-----:R-:W-:Y:S08]  /*3a30*/  @!P3 BRA `(.L_x_68) ;  /* 0x000000000004b947 */ /* 0x001ff00003800000 */
[----:B------:R0:W5:Y:S02]  /*3a40*/  LDG.E.LTC128B R196, desc[UR10][R108.64+0x20] ;  /* 0x0000200a6cc47981 */ /* 0x000164000c1e1920 */
.L_x_68:
[----:B------:R-:W-:Y:S05]  /*3a50*/  BSYNC B1 ;  /* 0x0000000000017941 */ /* 0x000fea0003800000 */
.L_x_67:
[----:B-----5:R-:W-:Y:S01]  /*3a60*/  FMUL R110, R196, R15 ;  /* 0x0000000fc46e7220 */ /* 0x020fe20000400000 */
[----:B------:R-:W-:Y:S01]  /*3a70*/  IADD3 R186, P6, R192, R156, RZ ;  /* 0x0000009cc0ba7210 */ /* 0x000fe20007fde0ff */
[----:B------:R-:W-:Y:S01]  /*3a80*/  BSSY B1, `(.L_x_69) ;  /* 0x000000e000017945 */ /* 0x000fe20003800000 */
[----:B------:R-:W-:Y:S01]  /*3a90*/  IADD3.X R195, R161, R8, R187, P5, !PT ;  /* 0x00000008a1c37210 */ /* 0x000fe20002ffe4bb */
[----:B------:R-:W-:Y:S01]  /*3aa0*/  FFMA R197, R111, R16, R110 ;  /* 0x000000106fc57223 */ /* 0x000fe2000000006e */
[----:B------:R-:W-:Y:S01]  /*3ab0*/  LEA R110, P5, R186, UR12, 0x2 ;  /* 0x0000000cba6e7c11 */ /* 0x000fe2000f8a10ff */
[----:B------:R-:W-:Y:S01]  /*3ac0*/  IMAD.X R111, R193, 0x1, R155, P6 ;  /* 0x00000001c16f7824 */ /* 0x000fe200030e069b */
[----:B------:R-:W-:Y:S02]  /*3ad0*/  IADD3 R188, P6, R182, R158, RZ ;  /* 0x0000009eb6bc7210 */ /* 0x000fe40007fde0ff */
[----:B------:R0:W-:Y:S02]  /*3ae0*/  @P3 STG.E desc[UR10][R178.64+0x20], R197 ;  /* 0x000020c5b2003986 */ /* 0x0001e4000c10190a */
[----:B------:R-:W-:-:S02]  /*3af0*/  LEA.HI.X R111, R186, UR13, R111, 0x2, P5 ;  /* 0x0000000dba6f7c11 */ /* 0x000fc4000a8f146f */
[----:B------:R-:W-:Y:S02]  /*3b00*/  ISETP.GT.AND P5, PT, R12, 0x30, P2 ;  /* 0x000000300c00780c */ /* 0x000fe400017a4270 */
[----:B------:R-:W-:Y:S02]  /*3b10*/  IADD3.X R189, R159, R18, R183, P6, !PT ;  /* 0x000000129fbd7210 */ /* 0x000fe400037fe4b7 */
[----:B------:R-:W-:Y:S01]  /*3b20*/  IADD3 R186, P3, R17, R180, RZ ;  /* 0x000000b411ba7210 */ /* 0x000fe20007f7e0ff */
[----:B------:R-:W-:-:S08]  /*3b30*/  IMAD.WIDE.U32 R182, R11, R158, R188 ;  /* 0x0000009e0bb67225 */ /* 0x000fd000078e00bc */
[----:B0-----:R-:W-:Y:S05]  /*3b40*/  @!P5 BRA `(.L_x_70) ;  /* 0x000000000004d947 */ /* 0x001fea0003800000 */
[----:B------:R0:W5:Y:S02]  /*3b50*/  LDG.E.LTC128B R196, desc[UR10][R184.64] ;  /* 0x0000000ab8c47981 */ /* 0x000164000c1e1920 */
.L_x_70:
[----:B------:R-:W-:Y:S05]  /*3b60*/  BSYNC B1 ;  /* 0x0000000000017941 */ /* 0x000fea0003800000 */
.L_x_69:
[----:B0----5:R-:W-:Y:S01]  /*3b70*/  FMUL R185, R196, R15 ;  /* 0x0000000fc4b97220 */ /* 0x021fe20000400000 */
[----:B------:R-:W-:Y:S01]  /*3b80*/  IMAD.X R187, R19, 0x1, R181, P3 ;  /* 0x0000000113bb7824 */ /* 0x000fe200018e06b5 */
[----:B------:R-:W-:Y:S01]  /*3b90*/  ISETP.GT.AND P3, PT, R12, 0x31, P2 ;  /* 0x000000310c00780c */ /* 0x000fe20001764270 */
[----:B------:R-:W-:Y:S01]  /*3ba0*/  BSSY B1, `(.L_x_71) ;  /* 0x0000008000017945 */ /* 0x000fe20003800000 */
[----:B------:R-:W-:Y:S01]  /*3bb0*/  FFMA R185, R112, R16, R185 ;  /* 0x0000001070b97223 */ /* 0x000fe200000000b9 */
[----:B------:R-:W-:Y:S01]  /*3bc0*/  IADD3 R198, P6, R160, R182, RZ ;  /* 0x000000b6a0c67210 */ /* 0x000fe20007fde0ff */
[----:B------:R-:W-:-:S03]  /*3bd0*/  IMAD.MOV.U32 R112, RZ, RZ, R196 ;  /* 0x000000ffff707224 */ /* 0x000fc600078e00c4 */
[----:B------:R0:W-:Y:S01]  /*3be0*/  @P5 STG.E desc[UR10][R186.64], R185 ;  /* 0x000000b9ba005986 */ /* 0x0001e2000c10190a */
[----:B------:R-:W-:-:S05]  /*3bf0*/  IADD3.X R199, R161, R8, R183, P6, !PT ;  /* 0x00000008a1c77210 */ /* 0x000fca00037fe4b7 */
[----:B------:R-:W-:Y:S05]  /*3c00*/  @!P3 BRA `(.L_x_72) ;  /* 0x000000000004b947 */ /* 0x000fea0003800000 */
[----:B------:R0:W5:Y:S02]  /*3c10*/  LDG.E.LTC128B R112, desc[UR10][R110.64] ;  /* 0x0000000a6e707981 */ /* 0x000164000c1e1920 */
.L_x_72:
[----:B------:R-:W-:Y:S05]  /*3c20*/  BSYNC B1 ;  /* 0x0000000000017941 */ /* 0x000fea0003800000 */
.L_x_71:
[----:B------:R-:W-:Y:S01]  /*3c30*/  IADD3 R184, P5, R17, R178, RZ ;  /* 0x000000b211b87210 */ /* 0x000fe20007fbe0ff */
[----:B------:R-:W-:-:S04]  /*3c40*/  IMAD.WIDE.U32 R196, R5, UR8, R194 ;  /* 0x0000000805c47c25 */ /* 0x000fc8000f8e00c2 */
[----:B-----5:R-:W-:Y:S01]  /*3c50*/  FMUL R200, R112, R15 ;  /* 0x0000000f70c87220 */ /* 0x020fe20000400000 */
[----:B------:R-:W-:Y:S01]  /*3c60*/  BSSY B1, `(.L_x_73) ;  /* 0x0000017000017945 */ /* 0x000fe20003800000 */
[----:B0-----:R-:W-:Y:S01]  /*3c70*/  IMAD.X R185, R19, 0x1, R179, P5 ;  /* 0x0000000113b97824 */ /* 0x001fe200028e06b3 */
[C---:B------:R-:W-:Y:S01]  /*3c80*/  LEA R182, P5, R196.reuse, UR12, 0x2 ;  /* 0x0000000cc4b67c11 */ /* 0x040fe2000f8a10ff */
[----:B------:R-:W-:Y:S02]  /*3c90*/  IMAD.IADD R183, R9, 0x1, R197 ;  /* 0x0000000109b77824 */ /* 0x000fe400078e02c5 */
[----:B------:R-:W-:Y:S01]  /*3ca0*/  FFMA R113, R113, R16, R200 ;  /* 0x0000001071717223 */ /* 0x000fe200000000c8 */
[----:B------:R-:W-:Y:S02]  /*3cb0*/  IMAD.WIDE.U32 R198, R5, UR8, R198 ;  /* 0x0000000805c67c25 */ /* 0x000fe4000f8e00c6 */
[----:B------:R-:W-:Y:S02]  /*3cc0*/  LEA.HI.X R183, R196, UR13, R183, 0x2, P5 ;  /* 0x0000000dc4b77c11 */ /* 0x000fe4000a8f14b7 */
[----:B------:R-:W-:Y:S01]  /*3cd0*/  IMAD.IADD R111, R9, 0x1, R199 ;  /* 0x00000001096f7824 */ /* 0x000fe200078e02c7 */
[----:B------:R-:W-:Y:S01]  /*3ce0*/  LEA R110, P6, R198, UR12, 0x2 ;  /* 0x0000000cc66e7c11 */ /* 0x000fe2000f8c10ff */
[----:B------:R-:W-:Y:S01]  /*3cf0*/  IMAD.WIDE.U32 R194, R158, 0x7, R192 ;  /* 0x000000079ec27825 */ /* 0x000fe200078e00c0 */
[----:B------:R-:W-:Y:S01]  /*3d00*/  ISETP.GT.AND P5, PT, R12, 0x30, P1 ;  /* 0x000000300c00780c */ /* 0x000fe20000fa4270 */
[----:B------:R0:W-:Y:S01]  /*3d10*/  @P3 STG.E desc[UR10][R184.64], R113 ;  /* 0x00000071b8003986 */ /* 0x0001e2000c10190a */
[----:B------:R-:W-:Y:S01]  /*3d20*/  LEA.HI.X R111, R198, UR13, R111, 0x2, P6 ;  /* 0x0000000dc66f7c11 */ /* 0x000fe2000b0f146f */
[----:B------:R-:W-:Y:S01]  /*3d30*/  IMAD.IADD R199, R18, 0x1, R195 ;  /* 0x0000000112c77824 */ /* 0x000fe200078e02c3 */
[----:B------:R-:W-:Y:S01]  /*3d40*/  IADD3 R197, P6, R156, R194, RZ ;  /* 0x000000c29cc57210 */ /* 0x000fe20007fde0ff */
[----:B------:R-:W-:-:S03]  /*3d50*/  IMAD.WIDE.U32 R190, R158, 0x7, R190 ;  /* 0x000000079ebe7825 */ /* 0x000fc600078e00be */
[----:B------:R-:W-:Y:S01]  /*3d60*/  LEA R196, P3, R197, UR12, 0x2 ;  /* 0x0000000cc5c47c11 */ /* 0x000fe2000f8610ff */
[----:B------:R-:W-:Y:S01]  /*3d70*/  IMAD.X R198, R199, 0x1, R155, P6 ;  /* 0x00000001c7c67824 */ /* 0x000fe200030e069b */
[----:B------:R-:W-:Y:S01]  /*3d80*/  IADD3 R192, P6, R190, R158, RZ ;  /* 0x0000009ebec07210 */ /* 0x000fe20007fde0ff */
[----:B------:R-:W-:-:S03]  /*3d90*/  IMAD.MOV.U32 R200, RZ, RZ, R112 ;  /* 0x000000ffffc87224 */ /* 0x000fc600078e0070 */
[----:B------:R-:W-:Y:S01]  /*3da0*/  IADD3.X R193, R159, R18, R191, P6, !PT ;  /* 0x000000129fc17210 */ /* 0x000fe200037fe4bf */
[----:B0-----:R-:W-:Y:S08]  /*3db0*/  @!P5 BRA `(.L_x_74) ;  /* 0x000000000004d947 */ /* 0x001ff00003800000 */
[----:B------:R0:W5:Y:S02]  /*3dc0*/  LDG.E.LTC128B R200, desc[UR10][R182.64+0x20] ;  /* 0x0000200ab6c87981 */ /* 0x000164000c1e1920 */
.L_x_74:
[----:B------:R-:W-:Y:S05]  /*3dd0*/  BSYNC B1 ;  /* 0x0000000000017941 */ /* 0x000fea0003800000 */
.L_x_73:
[----:B-----5:R-:W-:Y:S01]  /*3de0*/  FMUL R113, R200, R15 ;  /* 0x0000000fc8717220 */ /* 0x020fe20000400000 */
[----:B------:R-:W-:Y:S01]  /*3df0*/  LEA.HI.X R197, R197, UR13, R198, 0x2, P3 ;  /* 0x0000000dc5c57c11 */ /* 0x000fe200098f14c6 */
[-C--:B------:R-:W-:Y:S01]  /*3e00*/  IMAD.WIDE.U32 R190, R11, R158.reuse, R192 ;  /* 0x0000009e0bbe7225 */ /* 0x080fe200078e00c0 */
[----:B------:R-:W-:-:S03]  /*3e10*/  IADD3 R194, P3, R194, R158, RZ ;  /* 0x0000009ec2c27210 */ /* 0x000fc60007f7e0ff */
[----:B------:R-:W-:Y:S01]  /*3e20*/  FFMA R201, R114, R16, R113 ;  /* 0x0000001072c97223 */ /* 0x000fe20000000071 */
[----:B------:R-:W-:Y:S01]  /*3e30*/  BSSY B1, `(.L_x_75) ;  /* 0x000000b000017945 */ /* 0x000fe20003800000 */
[----:B------:R-:W-:Y:S01]  /*3e40*/  IMAD.WIDE.U32 R188, R158, 0x7, R188 ;  /* 0x000000079ebc7825 */ /* 0x000fe200078e00bc */
[----:B------:R-:W-:Y:S02]  /*3e50*/  IADD3 R198, P6, R160, R190, RZ ;  /* 0x000000bea0c67210 */ /* 0x000fe40007fde0ff */
[----:B------:R0:W-:Y:S01]  /*3e60*/  @P5 STG.E desc[UR10][R186.64+0x20], R201 ;  /* 0x000020c9ba005986 */ /* 0x0001e2000c10190a */
[----:B------:R-:W-:Y:S01]  /*3e70*/  ISETP.GT.AND P5, PT, R12, 0x31, P1 ;  /* 0x000000310c00780c */ /* 0x000fe20000fa4270 */
[----:B------:R-:W-:Y:S01]  /*3e80*/  IMAD.X R195, R199, 0x1, R159, P3 ;  /* 0x00000001c7c37824 */ /* 0x000fe200018e069f */
[----:B------:R-:W-:-:S05]  /*3e90*/  IADD3 R113, P3, R194, R156, RZ ;  /* 0x0000009cc2717210 */ /* 0x000fca0007f7e0ff */
[----:B------:R-:W-:Y:S01]  /*3ea0*/  IMAD.X R202, R195, 0x1, R155, P3 ;  /* 0x00000001c3ca7824 */ /* 0x000fe200018e069b */
[----:B------:R-:W-:-:S05]  /*3eb0*/  LEA R112, P3, R113, UR12, 0x2 ;  /* 0x0000000c71707c11 */ /* 0x000fca000f8610ff */
[----:B0-----:R-:W-:Y:S08]  /*3ec0*/  @!P5 BRA `(.L_x_76) ;  /* 0x000000000004d947 */ /* 0x001ff00003800000 */
[----:B------:R0:W5:Y:S02]  /*3ed0*/  LDG.E.LTC128B R200, desc[UR10][R110.64+0x20] ;  /* 0x0000200a6ec87981 */ /* 0x000164000c1e1920 */
.L_x_76:
[----:B------:R-:W-:Y:S05]  /*3ee0*/  BSYNC B1 ;  /* 0x0000000000017941 */ /* 0x000fea0003800000 */
.L_x_75:
[----:B-----5:R-:W-:Y:S01]  /*3ef0*/  FMUL R114, R200, R15 ;  /* 0x0000000fc8727220 */ /* 0x020fe20000400000 */
[----:B------:R-:W-:Y:S01]  /*3f00*/  LEA.HI.X R113, R113, UR13, R202, 0x2, P3 ;  /* 0x0000000d71717c11 */ /* 0x000fe200098f14ca */
[----:B------:R-:W-:Y:S01]  /*3f10*/  BSSY B1, `(.L_x_77) ;  /* 0x000000a000017945 */ /* 0x000fe20003800000 */
[----:B------:R-:W-:Y:S01]  /*3f20*/  ISETP.GT.AND P3, PT, R12, 0x38, P2 ;  /* 0x000000380c00780c */ /* 0x000fe20001764270 */
[----:B------:R-:W-:Y:S01]  /*3f30*/  FFMA R115, R115, R16, R114 ;  /* 0x0000001073737223 */ /* 0x000fe20000000072 */
[----:B------:R-:W-:Y:S01]  /*3f40*/  IADD3.X R199, R161, R8, R191, P6, !PT ;  /* 0x00000008a1c77210 */ /* 0x000fe200037fe4bf */
[----:B------:R-:W-:Y:S01]  /*3f50*/  IMAD.MOV.U32 R202, RZ, RZ, R200 ;  /* 0x000000ffffca7224 */ /* 0x000fe200078e00c8 */
[----:B------:R-:W-:Y:S02]  /*3f60*/  IADD3 R190, P6, R188, R158, RZ ;  /* 0x0000009ebcbe7210 */ /* 0x000fe40007fde0ff */
[----:B------:R0:W-:Y:S02]  /*3f70*/  @P5 STG.E desc[UR10][R184.64+0x20], R115 ;  /* 0x00002073b8005986 */ /* 0x0001e4000c10190a */
[----:B------:R-:W-:-:S05]  /*3f80*/  IADD3.X R191, R159, R18, R189, P6, !PT ;  /* 0x000000129fbf7210 */ /* 0x000fca00037fe4bd */
[----:B------:R-:W-:Y:S05]  /*3f90*/  @!P3 BRA `(.L_x_78) ;  /* 0x000000000004b947 */ /* 0x000fea0003800000 */
[----:B------:R0:W5:Y:S02]  /*3fa0*/  LDG.E.LTC128B R202, desc[UR10][R196.64] ;  /* 0x0000000ac4ca7981 */ /* 0x000164000c1e1920 */
.L_x_78:
[----:B------:R-:W-:Y:S05]  /*3fb0*/  BSYNC B1 ;  /* 0x0000000000017941 */ /* 0x000fea0003800000 */
.L_x_77:
[----:B------:R-:W-:Y:S01]  /*3fc0*/  IADD3 R188, P5, R17, R186, RZ ;  /* 0x000000ba11bc7210 */ /* 0x000fe20007fbe0ff */
[----:B0----5:R-:W-:Y:S01]  /*3fd0*/  FMUL R115, R202, R15 ;  /* 0x0000000fca737220 */ /* 0x021fe20000400000 */
[----:B------:R-:W-:Y:S01]  /*3fe0*/  IMAD.WIDE.U32 R200, R5, UR8, R198 ;  /* 0x0000000805c87c25 */ /* 0x000fe2000f8e00c6 */
[----:B------:R-:W-:Y:S03]  /*3ff0*/  BSSY B1, `(.L_x_79) ;  /* 0x000000c000017945 */ /* 0x000fe60003800000 */
[----:B------:R-:W-:Y:S01]  /*4000*/  FFMA R203, R116, R16, R115 ;  /* 0x0000001074cb7223 */ /* 0x000fe20000000073 */
[----:B------:R-:W-:Y:S01]  /*4010*/  IMAD.X R189, R19, 0x1, R187, P5 ;  /* 0x0000000113bd7824 */ /* 0x000fe200028e06bb */
[----:B------:R-:W-:Y:S01]  /*4020*/  LEA R114, P6, R200, UR12, 0x2 ;  /* 0x0000000cc8727c11 */ /* 0x000fe2000f8c10ff */
[----:B------:R-:W-:-:S03]  /*4030*/  IMAD.WIDE.U32 R196, R11, R158, R190 ;  /* 0x0000009e0bc47225 */ /* 0x000fc600078e00be */
[----:B------:R0:W-:Y:S01]  /*4040*/  @P3 STG.E desc[UR10][R188.64], R203 ;  /* 0x000000cbbc003986 */ /* 0x0001e2000c10190a */
[----:B------:R-:W-:Y:S01]  /*4050*/  ISETP.GT.AND P3, PT, R12, 0x39, P2 ;  /* 0x000000390c00780c */ /* 0x000fe20001764270 */
[----:B------:R-:W-:Y:S01]  /*4060*/  IMAD.IADD R115, R9, 0x1, R201 ;  /* 0x0000000109737824 */ /* 0x000fe200078e02c9 */
[----:B------:R-:W-:-:S04]  /*4070*/  IADD3 R198, P5, R160, R196, RZ ;  /* 0x000000c4a0c67210 */ /* 0x000fc80007fbe0ff */
[----:B------:R-:W-:-:S07]  /*4080*/  LEA.HI.X R115, R200, UR13, R115, 0x2, P6 ;  /* 0x0000000dc8737c11 */ /* 0x000fce000b0f1473 */
[----:B0-----:R-:W-:Y:S05]  /*4090*/  @!P3 BRA `(.L_x_80) ;  /* 0x000000000004b947 */ /* 0x001fea0003800000 */
[----:B------:R0:W5:Y:S02]  /*40a0*/  LDG.E.LTC128B R202, desc[UR10][R112.64] ;  /* 0x0000000a70ca7981 */ /* 0x000164000c1e1920 */
.L_x_80:
[----:B------:R-:W-:Y:S05]  /*40b0*/  BSYNC B1 ;  /* 0x0000000000017941 */ /* 0x000fea0003800000 */
.L_x_79:
[----:B0-----:R-:W-:Y:S01]  /*40c0*/  IADD3 R112, P6, R17, R184, RZ ;  /* 0x000000b811707210 */ /* 0x001fe20007fde0ff */
        /* <DEDUP_REMOVED lines=10> */
.L_x_82:
[----:B------:R-:W-:Y:S05]  /*4170*/  BSYNC B1 ;  /* 0x0000000000017941 */ /* 0x000fea0003800000 */
.L_x_81:
[----:B0----5:R-:W-:Y:S01]  /*4180*/  FMUL R117, R202, R15 ;  /* 0x0000000fca757220 */ /* 0x021fe20000400000 */
[----:B------:R-:W-:Y:S01]  /*4190*/  IMAD.IADD R197, R9, 0x1, R199 ;  /* 0x0000000109c57824 */ /* 0x000fe200078e02c7 */
[----:B------:R-:W-:Y:S01]  /*41a0*/  ISETP.GT.AND P3, PT, R12, 0x39, P1 ;  /* 0x000000390c00780c */ /* 0x000fe20000f64270 */
[----:B------:R-:W-:Y:S01]  /*41b0*/  BSSY B1, `(.L_x_83) ;  /* 0x0000008000017945 */ /* 0x000fe20003800000 */
[----:B------:R-:W-:Y:S01]  /*41c0*/  FFMA R199, R118, R16, R117 ;  /* 0x0000001076c77223 */ /* 0x000fe20000000075 */
[----:B------:R-:W-:Y:S01]  /*41d0*/  LEA R116, P6, R198, UR12, 0x2 ;  /* 0x0000000cc6747c11 */ /* 0x000fe2000f8c10ff */
[----:B------:R-:W-:-:S03]  /*41e0*/  IMAD.WIDE.U32 R192, R158, 0x7, R192 ;  /* 0x000000079ec07825 */ /* 0x000fc600078e00c0 */
[----:B------:R0:W-:Y:S01]  /*41f0*/  @P5 STG.E desc[UR10][R188.64+0x20], R199 ;  /* 0x000020c7bc005986 */ /* 0x0001e2000c10190a */
[----:B------:R-:W-:-:S05]  /*4200*/  LEA.HI.X R117, R198, UR13, R197, 0x2, P6 ;  /* 0x0000000dc6757c11 */ /* 0x000fca000b0f14c5 */
[----:B------:R-:W-:Y:S05]  /*4210*/  @!P3 BRA `(.L_x_84) ;  /* 0x000000000004b947 */ /* 0x000fea0003800000 */
[----:B------:R0:W5:Y:S02]  /*4220*/  LDG.E.LTC128B R202, desc[UR10][R116.64+0x20] ;  /* 0x0000200a74ca7981 */ /* 0x000164000c1e1920 */
.L_x_84:
[----:B------:R-:W-:Y:S05]  /*4230*/  BSYNC B1 ;  /* 0x0000000000017941 */ /* 0x000fea0003800000 */
.L_x_83:
[----:B------:R-:W-:Y:S01]  /*4240*/  IADD3 R196, P5, R192, R158, RZ ;  /* 0x0000009ec0c47210 */ /* 0x000fe20007fbe0ff */
[----:B------:R-:W-:-:S04]  /*4250*/  IMAD.WIDE.U32 R194, R158, 0x7, R194 ;  /* 0x000000079ec27825 */ /* 0x000fc800078e00c2 */
[----:B-----5:R-:W-:Y:S01]  /*4260*/  FMUL R118, R202, R15 ;  /* 0x0000000fca767220 */ /* 0x020fe20000400000 */
[----:B------:R-:W-:Y:S01]  /*4270*/  BSSY B1, `(.L_x_85) ;  /* 0x0000018000017945 */ /* 0x000fe20003800000 */
[----:B------:R-:W-:Y:S01]  /*4280*/  IADD3.X R197, R159, R18, R193, P5, !PT ;  /* 0x000000129fc57210 */ /* 0x000fe20002ffe4c1 */
[----:B0-----:R-:W-:Y:S01]  /*4290*/  IMAD.IADD R199, R18, 0x1, R195 ;  /* 0x0000000112c77824 */ /* 0x001fe200078e02c3 */
[----:B------:R-:W-:Y:S01]  /*42a0*/  IADD3 R192, P5, R17, R188, RZ ;  /* 0x000000bc11c07210 */ /* 0x000fe20007fbe0ff */
[----:B------:R-:W-:Y:S01]  /*42b0*/  FFMA R203, R119, R16, R118 ;  /* 0x0000001077cb7223 */ /* 0x000fe20000000076 */
[----:B------:R-:W-:Y:S01]  /*42c0*/  IADD3 R195, P6, R156, R194, RZ ;  /* 0x000000c29cc37210 */ /* 0x000fe20007fde0ff */
[----:B------:R-:W-:-:S03]  /*42d0*/  IMAD.WIDE.U32 R118, R11, R158, R196 ;  /* 0x0000009e0b767225 */ /* 0x000fc600078e00c4 */
[----:B------:R0:W-:Y:S01]  /*42e0*/  @P3 STG.E desc[UR10][R112.64+0x20], R203 ;  /* 0x000020cb70003986 */ /* 0x0001e2000c10190a */
[----:B------:R-:W-:Y:S01]  /*42f0*/  IMAD.X R193, R19, 0x1, R189, P5 ;  /* 0x0000000113c17824 */ /* 0x000fe200028e06bd */
[----:B------:R-:W-:Y:S01]  /*4300*/  ISETP.GT.AND P5, PT, R12, 0x40, P2 ;  /* 0x000000400c00780c */ /* 0x000fe200017a4270 */
[----:B------:R-:W-:Y:S01]  /*4310*/  IMAD.X R204, R199, 0x1, R155, P6 ;  /* 0x00000001c7cc7824 */ /* 0x000fe200030e069b */
[C---:B------:R-:W-:Y:S01]  /*4320*/  LEA R200, P6, R195.reuse, UR12, 0x2 ;  /* 0x0000000cc3c87c11 */ /* 0x040fe2000f8c10ff */
[----:B------:R-:W-:Y:S01]  /*4330*/  IMAD.WIDE.U32 R190, R158, 0x7, R190 ;  /* 0x000000079ebe7825 */ /* 0x000fe200078e00be */
[----:B------:R-:W-:Y:S02]  /*4340*/  IADD3 R198, P3, R194, R158, RZ ;  /* 0x0000009ec2c67210 */ /* 0x000fe40007f7e0ff */
[----:B------:R-:W-:Y:S01]  /*4350*/  LEA.HI.X R201, R195, UR13, R204, 0x2, P6 ;  /* 0x0000000dc3c97c11 */ /* 0x000fe2000b0f14cc */
[----:B------:R-:W-:Y:S01]  /*4360*/  IMAD.MOV.U32 R206, RZ, RZ, R202 ;  /* 0x000000ffffce7224 */ /* 0x000fe200078e00ca */
[----:B------:R-:W-:Y:S01]  /*4370*/  IADD3 R118, P6, R160, R118, RZ ;  /* 0x00000076a0767210 */ /* 0x000fe20007fde0ff */
[----:B------:R-:W-:Y:S01]  /*4380*/  IMAD.X R199, R199, 0x1, R159, P3 ;  /* 0x00000001c7c77824 */ /* 0x000fe200018e069f */
[----:B0-----:R-:W-:-:S02]  /*4390*/  IADD3 R203, P3, R198, R156, RZ ;  /* 0x0000009cc6cb7210 */ /* 0x001fc40007f7e0ff */
[----:B------:R-:W-:Y:S02]  /*43a0*/  IADD3.X R119, R161, R8, R119, P6, !PT ;  /* 0x00000008a1777210 */ /* 0x000fe400037fe477 */
[----:B------:R-:W-:-:S04]  /*43b0*/  IADD3 R194, P6, R190, R158, RZ ;  /* 0x0000009ebec27210 */ /* 0x000fc80007fde0ff */
[----:B------:R-:W-:Y:S01]  /*43c0*/  IADD3.X R195, R159, R18, R191, P6, !PT ;  /* 0x000000129fc37210 */ /* 0x000fe200037fe4bf */
[----:B------:R-:W-:Y:S08]  /*43d0*/  @!P5 BRA `(.L_x_86) ;  /* 0x000000000004d947 */ /* 0x000ff00003800000 */
[----:B------:R0:W5:Y:S02]  /*43e0*/  LDG.E.LTC128B R206, desc[UR10][R200.64] ;  /* 0x0000000ac8ce7981 */ /* 0x000164000c1e1920 */
.L_x_86:
[----:B------:R-:W-:Y:S05]  /*43f0*/  BSYNC B1 ;  /* 0x0000000000017941 */ /* 0x000fea0003800000 */
.L_x_85:
[----:B------:R-:W-:Y:S02]  /*4400*/  IMAD.X R190, R199, 0x1, R155, P3 ;  /* 0x00000001c7be7824 */ /* 0x000fe400018e069b */
[----:B-----5:R-:W-:Y:S01]  /*4410*/  FMUL R191, R206, R15 ;  /* 0x0000000fcebf7220 */ /* 0x020fe20000400000 */
[C---:B0-----:R-:W-:Y:S01]  /*4420*/  LEA R200, P3, R203.reuse, UR12, 0x2 ;  /* 0x0000000ccbc87c11 */ /* 0x041fe2000f8610ff */
[----:B------:R-:W-:Y:S01]  /*4430*/  BSSY B1, `(.L_x_87) ;  /* 0x000000c000017945 */ /* 0x000fe20003800000 */
[----:B------:R-:W-:Y:S01]  /*4440*/  ISETP.GT.AND P6, PT, R12, 0x41, P2 ;  /* 0x000000410c00780c */ /* 0x000fe200017c4270 */
[----:B------:R-:W-:Y:S01]  /*4450*/  FFMA R207, R120, R16, R191 ;  /* 0x0000001078cf7223 */ /* 0x000fe200000000bf */
[----:B------:R-:W-:Y:S01]  /*4460*/  LEA.HI.X R201, R203, UR13, R190, 0x2, P3 ;  /* 0x0000000dcbc97c11 */ /* 0x000fe200098f14be */
[----:B------:R-:W-:Y:S01]  /*4470*/  IMAD.WIDE.U32 R202, R11, R158, R194 ;  /* 0x0000009e0bca7225 */ /* 0x000fe200078e00c2 */
[----:B------:R-:W-:Y:S02]  /*4480*/  IADD3 R190, P3, R17, R112, RZ ;  /* 0x0000007011be7210 */ /* 0x000fe40007f7e0ff */
[----:B------:R0:W-:Y:S01]  /*4490*/  @P5 STG.E desc[UR10][R192.64], R207 ;  /* 0x000000cfc0005986 */ /* 0x0001e2000c10190a */
[----:B------:R-:W-:-:S04]  /*44a0*/  IADD3 R204, P5, R160, R202, RZ ;  /* 0x000000caa0cc7210 */ /* 0x000fc80007fbe0ff */
[----:B------:R-:W-:Y:S01]  /*44b0*/  IADD3.X R205, R161, R8, R203, P5, !PT ;  /* 0x00000008a1cd7210 */ /* 0x000fe20002ffe4cb */
[----:B------:R-:W-:Y:S01]  /*44c0*/  IMAD.WIDE.U32 R202, R5, UR8, R118 ;  /* 0x0000000805ca7c25 */ /* 0x000fe2000f8e0076 */
[----:B------:R-:W-:Y:S07]  /*44d0*/  @!P6 BRA `(.L_x_88) ;  /* 0x000000000004e947 */ /* 0x000fee0003800000 */
[----:B------:R0:W5:Y:S02]  /*44e0*/  LDG.E.LTC128B R206, desc[UR10][R200.64] ;  /* 0x0000000ac8ce7981 */ /* 0x000164000c1e1920 */
.L_x_88:
[----:B------:R-:W-:Y:S05]  /*44f0*/  BSYNC B1 ;  /* 0x0000000000017941 */ /* 0x000fea0003800000 */
.L_x_87:
[----:B-----5:R-:W-:Y:S01]  /*4500*/  FMUL R120, R206, R15 ;  /* 0x0000000fce787220 */ /* 0x020fe20000400000 */
[----:B------:R-:W-:Y:S01]  /*4510*/  IMAD.X R191, R19, 0x1, R113, P3 ;  /* 0x0000000113bf7824 */ /* 0x000fe200018e0671 */
[C---:B------:R-:W-:Y:S01]  /*4520*/  LEA R118, P3, R202.reuse, UR12, 0x2 ;  /* 0x0000000cca767c11 */ /* 0x040fe2000f8610ff */
        /* <DEDUP_REMOVED lines=9> */
[----:B0-----:R-:W-:-:S04]  /*45c0*/  IMAD.WIDE.U32 R200, R158, 0x7, R198 ;  /* 0x000000079ec87825 */ /* 0x001fc800078e00c6 */
[----:B------:R-:W-:-:S04]  /*45d0*/  IMAD.IADD R203, R9, 0x1, R205 ;  /* 0x0000000109cb7824 */ /* 0x000fc800078e02cd */
[----:B-1----:R-:W-:Y:S05]  /*45e0*/  @!P3 BRA `(.L_x_90) ;  /* 0x000000000004b947 */ /* 0x002fea0003800000 */
[----:B------:R0:W5:Y:S02]  /*45f0*/  LDG.E.LTC128B R206, desc[UR10][R118.64+0x20] ;  /* 0x0000200a76ce7981 */ /* 0x000164000c1e1920 */
.L_x_90:
[----:B------:R-:W-:Y:S05]  /*4600*/  BSYNC B1 ;  /* 0x0000000000017941 */ /* 0x000fea0003800000 */
.L_x_89:
        /* <DEDUP_REMOVED lines=15> */
[----:B-1----:R-:W-:Y:S06]  /*4700*/  @!P3 BRA `(.L_x_92) ;  /* 0x000000000004b947 */ /* 0x002fec0003800000 */
[----:B------:R1:W5:Y:S02]  /*4710*/  LDG.E.LTC128B R206, desc[UR10][R120.64+0x20] ;  /* 0x0000200a78ce7981 */ /* 0x000364000c1e1920 */
.L_x_92:
[----:B------:R-:W-:Y:S05]  /*4720*/  BSYNC B1 ;  /* 0x0000000000017941 */ /* 0x000fea0003800000 */
.L_x_91:
        /* <DEDUP_REMOVED lines=18> */
.L_x_94:
[----:B------:R-:W-:Y:S05]  /*4850*/  BSYNC B1 ;  /* 0x0000000000017941 */ /* 0x000fea0003800000 */
.L_x_93:
[----:B0----5:R-:W-:Y:S01]  /*4860*/  FMUL R203, R208, R15 ;  /* 0x0000000fd0cb7220 */ /* 0x021fe20000400000 */
[----:B------:R-:W-:Y:S01]  /*4870*/  IMAD.X R197, R19, 0x1, R193, P5 ;  /* 0x0000000113c57824 */ /* 0x000fe200028e06c1 */
[----:B------:R-:W-:Y:S01]  /*4880*/  IADD3 R202, P6, R194, R158, RZ ;  /* 0x0000009ec2ca7210 */ /* 0x000fe20007fde0ff */
[----:B------:R-:W-:Y:S01]  /*4890*/  IMAD.IADD R123, R9, 0x1, R123 ;  /* 0x00000001097b7824 */ /* 0x000fe200078e027b */
[----:B------:R-:W-:Y:S01]  /*48a0*/  LEA R194, P5, R122, UR12, 0x2 ;  /* 0x0000000c7ac27c11 */ /* 0x000fe2000f8a10ff */
[----:B------:R-:W-:Y:S01]  /*48b0*/  FFMA R209, R124, R16, R203 ;  /* 0x000000107cd17223 */ /* 0x000fe200000000cb */
[----:B------:R-:W-:Y:S01]  /*48c0*/  IADD3.X R203, R159, R18, R195, P6, !PT ;  /* 0x000000129fcb7210 */ /* 0x000fe200037fe4c3 */
[----:B------:R-:W-:Y:S01]  /*48d0*/  BSSY B1, `(.L_x_95) ;  /* 0x0000008000017945 */ /* 0x000fe20003800000 */
[----:B------:R-:W-:Y:S02]  /*48e0*/  LEA.HI.X R195, R122, UR13, R123, 0x2, P5 ;  /* 0x0000000d7ac37c11 */ /* 0x000fe4000a8f147b */
[----:B------:R-:W-:Y:S01]  /*48f0*/  ISETP.GT.AND P5, PT, R12, 0x49, P2 ;  /* 0x000000490c00780c */ /* 0x000fe200017a4270 */
[----:B------:R0:W-:Y:S01]  /*4900*/  @P3 STG.E desc[UR10][R196.64], R209 ;  /* 0x000000d1c4003986 */ /* 0x0001e2000c10190a */
[----:B------:R-:W-:Y:S01]  /*4910*/  IADD3 R122, P3, R17, R190, RZ ;  /* 0x000000be117a7210 */ /* 0x000fe20007f7e0ff */
[----:B------:R-:W-:-:S10]  /*4920*/  IMAD.WIDE.U32 R206, R11, R158, R202 ;  /* 0x0000009e0bce7225 */ /* 0x000fd400078e00ca */
[----:B0-----:R-:W-:Y:S05]  /*4930*/  @!P5 BRA `(.L_x_96) ;  /* 0x000000000004d947 */ /* 0x001fea0003800000 */
[----:B------:R0:W5:Y:S02]  /*4940*/  LDG.E.LTC128B R208, desc[UR10][R204.64] ;  /* 0x0000000accd07981 */ /* 0x000164000c1e1920 */
.L_x_96:
[----:B------:R-:W-:Y:S05]  /*4950*/  BSYNC B1 ;  /* 0x0000000000017941 */ /* 0x000fea0003800000 */
.L_x_95:
[----:B0----5:R-:W-:Y:S01]  /*4960*/  FMUL R204, R208, R15 ;  /* 0x0000000fd0cc7220 */ /* 0x021fe20000400000 */
[----:B------:R-:W-:Y:S01]  /*4970*/  IMAD.X R123, R19, 0x1, R191, P3 ;  /* 0x00000001137b7824 */ /* 0x000fe200018e06bf */
[----:B------:R-:W-:Y:S01]  /*4980*/  ISETP.GT.AND P3, PT, R12, 0x48, P1 ;  /* 0x000000480c00780c */ /* 0x000fe20000f64270 */
[----:B------:R-:W-:Y:S01]  /*4990*/  BSSY B1, `(.L_x_97) ;  /* 0x0000007000017945 */ /* 0x000fe20003800000 */
[----:B------:R-:W-:Y:S01]  /*49a0*/  FFMA R205, R125, R16, R204 ;  /* 0x000000107dcd7223 */ /* 0x000fe200000000cc */
[----:B------:R-:W-:-:S04]  /*49b0*/  IADD3 R124, P6, R160, R206, RZ ;  /* 0x000000cea07c7210 */ /* 0x000fc80007fde0ff */
[----:B------:R0:W-:Y:S01]  /*49c0*/  @P5 STG.E desc[UR10][R122.64], R205 ;  /* 0x000000cd7a005986 */ /* 0x0001e2000c10190a */
[----:B------:R-:W-:-:S05]  /*49d0*/  IADD3.X R125, R161, R8, R207, P6, !PT ;  /* 0x00000008a17d7210 */ /* 0x000fca00037fe4cf */
[----:B------:R-:W-:Y:S05]  /*49e0*/  @!P3 BRA `(.L_x_98) ;  /* 0x000000000004b947 */ /* 0x000fea0003800000 */
[----:B------:R0:W5:Y:S02]  /*49f0*/  LDG.E.LTC128B R208, desc[UR10][R194.64+0x20] ;  /* 0x0000200ac2d07981 */ /* 0x000164000c1e1920 */
.L_x_98:
[----:B------:R-:W-:Y:S05]  /*4a00*/  BSYNC B1 ;  /* 0x0000000000017941 */ /* 0x000fea0003800000 */
.L_x_97:
[----:B-----5:R-:W-:Y:S01]  /*4a10*/  FMUL R207, R208, R15 ;  /* 0x0000000fd0cf7220 */ /* 0x020fe20000400000 */
[----:B0-----:R-:W-:Y:S01]  /*4a20*/  IMAD.WIDE.U32 R204, R5, UR8, R124 ;  /* 0x0000000805cc7c25 */ /* 0x001fe2000f8e007c */
        /* <DEDUP_REMOVED lines=8> */
[----:B------:R-:W-:-:S03]  /*4ab0*/  IMAD.IADD R211, R18, 0x1, R207 ;  /* 0x0000000112d37824 */ /* 0x000fc600078e02cf */
[----:B------:R-:W-:-:S07]  /*4ac0*/  LEA.HI.X R125, R204, UR13, R125, 0x2, P5 ;  /* 0x0000000dcc7d7c11 */ /* 0x000fce000a8f147d */
[----:B0-----:R-:W-:Y:S05]  /*4ad0*/  @!P3 BRA `(.L_x_100) ;  /* 0x000000000004b947 */ /* 0x001fea0003800000 */
[----:B------:R0:W5:Y:S02]  /*4ae0*/  LDG.E.LTC128B R208, desc[UR10][R124.64+0x20] ;  /* 0x0000200a7cd07981 */ /* 0x000164000c1e1920 */
.L_x_100:
[----:B------:R-:W-:Y:S05]  /*4af0*/  BSYNC B1 ;  /* 0x0000000000017941 */ /* 0x000fea0003800000 */
.L_x_99:
[----:B-----5:R-:W-:Y:S01]  /*4b00*/  FMUL R200, R208, R15 ;  /* 0x0000000fd0c87220 */ /* 0x020fe20000400000 */
[----:B------:R-:W-:Y:S01]  /*4b10*/  IMAD.X R204, R211, 0x1, R155, P6 ;  /* 0x00000001d3cc7824 */ /* 0x000fe200030e069b */
[----:B------:R-:W-:Y:S01]  /*4b20*/  LEA R126, P6, R201, UR12, 0x2 ;  /* 0x0000000cc97e7c11 */ /* 0x000fe2000f8c10ff */
[----:B------:R-:W-:-:S04]  /*4b30*/  IMAD.WIDE.U32 R198, R158, 0x7, R198 ;  /* 0x000000079ec67825 */ /* 0x000fc800078e00c6 */
[----:B------:R-:W-:Y:S01]  /*4b40*/  FFMA R209, R127, R16, R200 ;  /* 0x000000107fd17223 */ /* 0x000fe200000000c8 */
[----:B------:R-:W-:Y:S01]  /*4b50*/  IADD3 R200, P5, R17, R196, RZ ;  /* 0x000000c411c87210 */ /* 0x000fe20007fbe0ff */
[----:B------:R-:W-:Y:S01]  /*4b60*/  BSSY B1, `(.L_x_101) ;  /* 0x000000b000017945 */ /* 0x000fe20003800000 */
[----:B------:R-:W-:Y:S01]  /*4b70*/  LEA.HI.X R127, R201, UR13, R204, 0x2, P6 ;  /* 0x0000000dc97f7c11 */ /* 0x000fe2000b0f14cc */
[----:B------:R-:W-:Y:S01]  /*4b80*/  IMAD.MOV.U32 R210, RZ, RZ, R208 ;  /* 0x000000ffffd27224 */ /* 0x000fe200078e00d0 */
[----:B------:R0:W-:Y:S01]  /*4b90*/  @P3 STG.E desc[UR10][R122.64+0x20], R209 ;  /* 0x000020d17a003986 */ /* 0x0001e2000c10190a */
[----:B------:R-:W-:Y:S01]  /*4ba0*/  ISETP.GT.AND P3, PT, R12, 0x50, P2 ;  /* 0x000000500c00780c */ /* 0x000fe20001764270 */
[----:B------:R-:W-:Y:S01]  /*4bb0*/  IMAD.X R201, R19, 0x1, R197, P5 ;  /* 0x0000000113c97824 */ /* 0x000fe200028e06c5 */
[-C--:B------:R-:W-:Y:S02]  /*4bc0*/  IADD3 R204, P5, R198, R158.reuse, RZ ;  /* 0x0000009ec6cc7210 */ /* 0x080fe40007fbe0ff */
[----:B------:R-:W-:-:S02]  /*4bd0*/  IADD3 R206, P6, R206, R158, RZ ;  /* 0x0000009ecece7210 */ /* 0x000fc40007fde0ff */
[----:B------:R-:W-:-:S07]  /*4be0*/  IADD3.X R205, R159, R18, R199, P5, !PT ;  /* 0x000000129fcd7210 */ /* 0x000fce0002ffe4c7 */
[----:B0-----:R-:W-:Y:S05]  /*4bf0*/  @!P3 BRA `(.L_x_102) ;  /* 0x000000000004b947 */ /* 0x001fea0003800000 */
[----:B------:R0:W5:Y:S02]  /*4c00*/  LDG.E.LTC128B R210, desc[UR10][R126.64] ;  /* 0x0000000a7ed27981 */ /* 0x000164000c1e1920 */
.L_x_102:
[----:B------:R-:W-:Y:S05]  /*4c10*/  BSYNC B1 ;  /* 0x0000000000017941 */ /* 0x000fea0003800000 */
.L_x_101:
[----:B-----5:R-:W-:Y:S01]  /*4c20*/  FMUL R199, R210, R15 ;  /* 0x0000000fd2c77220 */ /* 0x020fe20000400000 */
[----:B------:R-:W-:Y:S01]  /*4c30*/  IMAD.X R207, R211, 0x1, R159, P6 ;  /* 0x00000001d3cf7824 */ /* 0x000fe200030e069f */
[----:B------:R-:W-:Y:S01]  /*4c40*/  IADD3 R198, P5, R206, R156, RZ ;  /* 0x0000009ccec67210 */ /* 0x000fe20007fbe0ff */
[----:B0-----:R-:W-:-:S04]  /*4c50*/  IMAD.WIDE.U32 R126, R11, R158, R204 ;  /* 0x0000009e0b7e7225 */ /* 0x001fc800078e00cc */
[----:B------:R-:W-:Y:S01]  /*4c60*/  FFMA R211, R128, R16, R199 ;  /* 0x0000001080d37223 */ /* 0x000fe200000000c7 */
[----:B------:R-:W-:Y:S01]  /*4c70*/  BSSY B1, `(.L_x_103) ;  /* 0x000000e000017945 */ /* 0x000fe20003800000 */
[----:B------:R-:W-:Y:S01]  /*4c80*/  IMAD.X R209, R207, 0x1, R155, P5 ;  /* 0x00000001cfd17824 */ /* 0x000fe200028e069b */
[----:B------:R-:W-:Y:S02]  /*4c90*/  IADD3 R126, P6, R160, R126, RZ ;  /* 0x0000007ea07e7210 */ /* 0x000fe40007fde0ff */
[----:B------:R0:W-:Y:S01]  /*4ca0*/  @P3 STG.E desc[UR10][R200.64], R211 ;  /* 0x000000d3c8003986 */ /* 0x0001e2000c10190a */
[----:B------:R-:W-:Y:S01]  /*4cb0*/  IMAD.WIDE.U32 R202, R158, 0x7, R202 ;  /* 0x000000079eca7825 */ /* 0x000fe200078e00ca */
[----:B------:R-:W-:Y:S02]  /*4cc0*/  LEA R208, P5, R198, UR12, 0x2 ;  /* 0x0000000cc6d07c11 */ /* 0x000fe4000f8a10ff */
[----:B------:R-:W-:Y:S02]  /*4cd0*/  IADD3.X R127, R161, R8, R127, P6, !PT ;  /* 0x00000008a17f7210 */ /* 0x000fe400037fe47f */
[----:B------:R-:W-:-:S02]  /*4ce0*/  ISETP.GT.AND P6, PT, R12, 0x51, P2 ;  /* 0x000000510c00780c */ /* 0x000fc400017c4270 */
[----:B------:R-:W-:Y:S02]  /*4cf0*/  LEA.HI.X R209, R198, UR13, R209, 0x2, P5 ;  /* 0x0000000dc6d17c11 */ /* 0x000fe4000a8f14d1 */
[----:B------:R-:W-:-:S04]  /*4d00*/  IADD3 R202, P5, R202, R158, RZ ;  /* 0x0000009ecaca7210 */ /* 0x000fc80007fbe0ff */
[----:B------:R-:W-:-:S03]  /*4d10*/  IADD3.X R203, R159, R18, R203, P5, !PT ;  /* 0x000000129fcb7210 */ /* 0x000fc60002ffe4cb */
[----:B------:R-:W-:Y:S02]  /*4d20*/  IMAD.WIDE.U32 R198, R11, R158, R202 ;  /* 0x0000009e0bc67225 */ /* 0x000fe400078e00ca */
[----:B0-----:R-:W-:Y:S05]  /*4d30*/  @!P6 BRA `(.L_x_104) ;  /* 0x000000000004e947 */ /* 0x001fea0003800000 */
[----:B------:R0:W5:Y:S02]  /*4d40*/  LDG.E.LTC128B R210, desc[UR10][R208.64] ;  /* 0x0000000ad0d27981 */ /* 0x000164000c1e1920 */
.L_x_104:
[----:B------:R-:W-:Y:S05]  /*4d50*/  BSYNC B1 ;  /* 0x0000000000017941 */ /* 0x000fea0003800000 */
.L_x_103:
[----:B0-----:R-:W-:Y:S01]  /*4d60*/  IADD3 R208, P3, R160, R198, RZ ;  /* 0x000000c6a0d07210 */ /* 0x001fe20007f7e0ff */
[----:B------:R-:W-:-:S04]  /*4d70*/  IMAD.WIDE.U32 R126, R5, UR8, R126 ;  /* 0x00000008057e7c25 */ /* 0x000fc8000f8e007e */
[----:B-----5:R-:W-:Y:S01]  /*4d80*/  FMUL R128, R210, R15 ;  /* 0x0000000fd2807220 */ /* 0x020fe20000400000 */
[----:B------:R-:W-:Y:S01]  /*4d90*/  BSSY B1, `(.L_x_105) ;  /* 0x0000010000017945 */ /* 0x000fe20003800000 */
[----:B------:R-:W-:Y:S01]  /*4da0*/  IADD3.X R209, R161, R8, R199, P3, !PT ;  /* 0x00000008a1d17210 */ /* 0x000fe20001ffe4c7 */
[----:B------:R-:W-:Y:S01]  /*4db0*/  IMAD.IADD R127, R9, 0x1, R127 ;  /* 0x00000001097f7824 */ /* 0x000fe200078e027f */
[C---:B------:R-:W-:Y:S01]  /*4dc0*/  LEA R198, P3, R126.reuse, UR12, 0x2 ;  /* 0x0000000c7ec67c11 */ /* 0x040fe2000f8610ff */
[----:B------:R-:W-:Y:S01]  /*4dd0*/  FFMA R211, R129, R16, R128 ;  /* 0x0000001081d37223 */ /* 0x000fe20000000080 */
[----:B------:R-:W-:Y:S02]  /*4de0*/  IMAD.WIDE.U32 R208, R5, UR8, R208 ;  /* 0x0000000805d07c25 */ /* 0x000fe4000f8e00d0 */
[----:B------:R-:W-:Y:S02]  /*4df0*/  LEA.HI.X R199, R126, UR13, R127, 0x2, P3 ;  /* 0x0000000d7ec77c11 */ /* 0x000fe400098f147f */
[----:B------:R-:W-:Y:S01]  /*4e00*/  IADD3 R126, P3, R17, R122, RZ ;  /* 0x0000007a117e7210 */ /* 0x000fe20007f7e0ff */
[----:B------:R-:W-:Y:S01]  /*4e10*/  IMAD.IADD R129, R9, 0x1, R209 ;  /* 0x0000000109817824 */ /* 0x000fe200078e02d1 */
[----:B------:R-:W-:-:S03]  /*4e20*/  LEA R128, P5, R208, UR12, 0x2 ;  /* 0x0000000cd0807c11 */ /* 0x000fc6000f8a10ff */
[----:B------:R-:W-:Y:S01]  /*4e30*/  IMAD.X R127, R19, 0x1, R123, P3 ;  /* 0x00000001137f7824 */ /* 0x000fe200018e067b */
[----:B------:R-:W-:Y:S02]  /*4e40*/  ISETP.GT.AND P3, PT, R12, 0x50, P1 ;  /* 0x000000500c00780c */ /* 0x000fe40000f64270 */
[----:B------:R-:W-:Y:S02]  /*4e50*/  LEA.HI.X R129, R208, UR13, R129, 0x2, P5 ;  /* 0x0000000dd0817c11 */ /* 0x000fe4000a8f1481 */
[----:B------:R0:W-:Y:S09]  /*4e60*/  @P6 STG.E desc[UR10][R126.64], R211 ;  /* 0x000000d37e006986 */ /* 0x0001f2000c10190a */
[----:B------:R-:W-:Y:S05]  /*4e70*/  @!P3 BRA `(.L_x_106) ;  /* 0x000000000004b947 */ /* 0x000fea0003800000 */
[----:B------:R0:W5:Y:S02]  /*4e80*/  LDG.E.LTC128B R210, desc[UR10][R198.64+0x20] ;  /* 0x0000200ac6d27981 */ /* 0x000164000c1e1920 */
.L_x_106:
[----:B------:R-:W-:Y:S05]  /*4e90*/  BSYNC B1 ;  /* 0x0000000000017941 */ /* 0x000fea0003800000 */
.L_x_105:
[----:B-----5:R-:W-:Y:S01]  /*4ea0*/  FMUL R209, R210, R15 ;  /* 0x0000000fd2d17220 */ /* 0x020fe20000400000 */
[----:B------:R-:W-:Y:S01]  /*4eb0*/  ISETP.GT.AND P5, PT, R12, 0x51, P1 ;  /* 0x000000510c00780c */ /* 0x000fe20000fa4270 */
[----:B------:R-:W-:Y:S02]  /*4ec0*/  BSSY B1, `(.L_x_107) ;  /* 0x0000005000017945 */ /* 0x000fe40003800000 */
[----:B------:R-:W-:-:S05]  /*4ed0*/  FFMA R209, R130, R16, R209 ;  /* 0x0000001082d17223 */ /* 0x000fca00000000d1 */
[----:B------:R0:W-:Y:S05]  /*4ee0*/  @P3 STG.E desc[UR10][R200.64+0x20], R209 ;  /* 0x000020d1c8003986 */ /* 0x0001ea000c10190a */
[----:B------:R-:W-:Y:S05]  /*4ef0*/  @!P5 BRA `(.L_x_108) ;  /* 0x000000000004d947 */ /* 0x000fea0003800000 */
[----:B------:R0:W5:Y:S02]  /*4f00*/  LDG.E.LTC128B R210, desc[UR10][R128.64+0x20] ;  /* 0x0000200a80d27981 */ /* 0x000164000c1e1920 */
.L_x_108:
[----:B------:R-:W-:Y:S05]  /*4f10*/  BSYNC B1 ;  /* 0x0000000000017941 */ /* 0x000fea0003800000 */
.L_x_107:
[----:B-----5:R-:W-:Y:S01]  /*4f20*/  FMUL R130, R210, R15 ;  /* 0x0000000fd2827220 */ /* 0x020fe20000400000 */
[----:B------:R-:W-:Y:S01]  /*4f30*/  IMAD.WIDE.U32 R206, R158, 0x7, R206 ;  /* 0x000000079ece7825 */ /* 0x000fe200078e00ce */
[----:B------:R-:W-:Y:S03]  /*4f40*/  BSSY B1, `(.L_x_109) ;  /* 0x0000010000017945 */ /* 0x000fe60003800000 */
[----:B0-----:R-:W-:Y:S01]  /*4f50*/  FFMA R209, R131, R16, R130 ;  /* 0x0000001083d17223 */ /* 0x001fe20000000082 */
[----:B------:R-:W-:Y:S01]  /*4f60*/  IMAD.IADD R207, R18, 0x1, R207 ;  /* 0x0000000112cf7824 */ /* 0x000fe200078e02cf */
[----:B------:R-:W-:Y:S01]  /*4f70*/  IADD3 R131, P6, R156, R206, RZ ;  /* 0x000000ce9c837210 */ /* 0x000fe20007fde0ff */
[----:B------:R-:W-:Y:S01]  /*4f80*/  IMAD.WIDE.U32 R204, R158, 0x7, R204 ;  /* 0x000000079ecc7825 */ /* 0x000fe200078e00cc */
[-C--:B------:R-:W-:Y:S01]  /*4f90*/  IADD3 R208, P3, R206, R158.reuse, RZ ;  /* 0x0000009eced07210 */ /* 0x080fe20007f7e0ff */
[----:B------:R0:W-:Y:S01]  /*4fa0*/  @P5 STG.E desc[UR10][R126.64+0x20], R209 ;  /* 0x000020d17e005986 */ /* 0x0001e2000c10190a */
[----:B------:R-:W-:Y:S01]  /*4fb0*/  LEA R130, P5, R131, UR12, 0x2 ;  /* 0x0000000c83827c11 */ /* 0x000fe2000f8a10ff */
[----:B------:R-:W-:Y:S01]  /*4fc0*/  IMAD.X R206, R207, 0x1, R155, P6 ;  /* 0x00000001cfce7824 */ /* 0x000fe200030e069b */
[----:B------:R-:W-:Y:S01]  /*4fd0*/  IADD3 R212, P6, R204, R158, RZ ;  /* 0x0000009eccd47210 */ /* 0x000fe20007fde0ff */
[----:B------:R-:W-:-:S03]  /*4fe0*/  IMAD.MOV.U32 R214, RZ, RZ, R210 ;  /* 0x000000ffffd67224 */ /* 0x000fc600078e00d2 */
[----:B------:R-:W-:Y:S02]  /*4ff0*/  LEA.HI.X R131, R131, UR13, R206, 0x2, P5 ;  /* 0x0000000d83837c11 */ /* 0x000fe4000a8f14ce */
[----:B------:R-:W-:Y:S02]  /*5000*/  ISETP.GT.AND P5, PT, R12, 0x58, P2 ;  /* 0x000000580c00780c */ /* 0x000fe400017a4270 */
[----:B------:R-:W-:-:S11]  /*5010*/  IADD3.X R213, R159, R18, R205, P6, !PT ;  /* 0x000000129fd57210 */ /* 0x000fd600037fe4cd */
[----:B0-----:R-:W-:Y:S05]  /*5020*/  @!P5 BRA `(.L_x_110) ;  /* 0x000000000004d947 */ /* 0x001fea0003800000 */
[----:B------:R0:W5:Y:S02]  /*5030*/  LDG.E.LTC128B R214, desc[UR10][R130.64] ;  /* 0x0000000a82d67981 */ /* 0x000164000c1e1920 */
.L_x_110:
[----:B------:R-:W-:Y:S05]  /*5040*/  BSYNC B1 ;  /* 0x0000000000017941 */ /* 0x000fea0003800000 */
.L_x_109:
[----:B------:R-:W-:Y:S01]  /*5050*/  IMAD.X R209, R207, 0x1, R159, P3 ;  /* 0x00000001cfd17824 */ /* 0x000fe200018e069f */
[----:B------:R-:W-:Y:S01]  /*5060*/  IADD3 R204, P3, R208, R156, RZ ;  /* 0x0000009cd0cc7210 */ /* 0x000fe20007f7e0ff */
[----:B0-----:R-:W-:Y:S01]  /*5070*/  IMAD.WIDE.U32 R130, R11, R158, R212 ;  /* 0x0000009e0b827225 */ /* 0x001fe200078e00d4 */
[----:B------:R-:W-:Y:S03]  /*5080*/  BSSY B1, `(.L_x_111) ;  /* 0x0000011000017945 */ /* 0x000fe60003800000 */
[----:B------:R-:W-:Y:S01]  /*5090*/  IMAD.X R205, R209, 0x1, R155, P3 ;  /* 0x00000001d1cd7824 */ /* 0x000fe200018e069b */
[----:B------:R-:W-:Y:S01]  /*50a0*/  LEA R210, P3, R204, UR12, 0x2 ;  /* 0x0000000cccd27c11 */ /* 0x000fe2000f8610ff */
[----:B------:R-:W-:Y:S01]  /*50b0*/  IMAD.WIDE.U32 R202, R158, 0x7, R202 ;  /* 0x000000079eca7825 */ /* 0x000fe200078e00ca */
[----:B------:R-:W-:Y:S02]  /*50c0*/  IADD3 R130, P6, R160, R130, RZ ;  /* 0x00000082a0827210 */ /* 0x000fe40007fde0ff */
[----:B------:R-:W-:Y:S01]  /*50d0*/  LEA.HI.X R211, R204, UR13, R205, 0x2, P3 ;  /* 0x0000000dccd37c11 */ /* 0x000fe200098f14cd */
[----:B-----5:R-:W-:Y:S01]  /*50e0*/  FMUL R205, R214, R15 ;  /* 0x0000000fd6cd7220 */ /* 0x020fe20000400000 */
[----:B------:R-:W-:-:S02]  /*50f0*/  IADD3 R204, P3, R17, R200, RZ ;  /* 0x000000c811cc7210 */ /* 0x000fc40007f7e0ff */
[----:B------:R-:W-:Y:S01]  /*5100*/  IADD3.X R131, R161, R8, R131, P6, !PT ;  /* 0x00000008a1837210 */ /* 0x000fe200037fe483 */
[----:B------:R-:W-:Y:S01]  /*5110*/  FFMA R215, R132, R16, R205 ;  /* 0x0000001084d77223 */ /* 0x000fe200000000cd */
[----:B------:R-:W-:Y:S01]  /*5120*/  IADD3 R206, P6, R202, R158, RZ ;  /* 0x0000009ecace7210 */ /* 0x000fe20007fde0ff */
[----:B------:R-:W-:Y:S01]  /*5130*/  IMAD.X R205, R19, 0x1, R201, P3 ;  /* 0x0000000113cd7824 */ /* 0x000fe200018e06c9 */
[----:B------:R-:W-:Y:S02]  /*5140*/  ISETP.GT.AND P3, PT, R12, 0x59, P2 ;  /* 0x000000590c00780c */ /* 0x000fe40001764270 */
[----:B------:R-:W-:Y:S02]  /*5150*/  IADD3.X R207, R159, R18, R203, P6, !PT ;  /* 0x000000129fcf7210 */ /* 0x000fe400037fe4cb */
[----:B------:R0:W-:Y:S09]  /*5160*/  @P5 STG.E desc[UR10][R204.64], R215 ;  /* 0x000000d7cc005986 */ /* 0x0001f2000c10190a */
[----:B------:R-:W-:Y:S05]  /*5170*/  @!P3 BRA `(.L_x_112) ;  /* 0x000000000004b947 */ /* 0x000fea0003800000 */
[----:B------:R0:W5:Y:S02]  /*5180*/  LDG.E.LTC128B R214, desc[UR10][R210.64] ;  /* 0x0000000ad2d67981 */ /* 0x000164000c1e1920 */
.L_x_112:
[----:B------:R-:W-:Y:S05]  /*5190*/  BSYNC B1 ;  /* 0x0000000000017941 */ /* 0x000fea0003800000 */
.L_x_111:
[----:B------:R-:W-:-:S04]  /*51a0*/  IMAD.WIDE.U32 R202, R11, R158, R206 ;  /* 0x0000009e0bca7225 */ /* 0x000fc800078e00ce */
[----:B-----5:R-:W-:Y:S01]  /*51b0*/  FMUL R132, R214, R15 ;  /* 0x0000000fd6847220 */ /* 0x020fe20000400000 */
[----:B------:R-:W-:Y:S01]  /*51c0*/  BSSY B1, `(.L_x_113) ;  /* 0x0000012000017945 */ /* 0x000fe20003800000 */
[----:B------:R-:W-:Y:S01]  /*51d0*/  IMAD.WIDE.U32 R130, R5, UR8, R130 ;  /* 0x0000000805827c25 */ /* 0x000fe2000f8e0082 */
[----:B0-----:R-:W-:-:S03]  /*51e0*/  IADD3 R210, P5, R160, R202, RZ ;  /* 0x000000caa0d27210 */ /* 0x001fc60007fbe0ff */
[----:B------:R-:W-:Y:S01]  /*51f0*/  FFMA R215, R133, R16, R132 ;  /* 0x0000001085d77223 */ /* 0x000fe20000000084 */
[----:B------:R-:W-:Y:S01]  /*5200*/  IMAD.IADD R131, R9, 0x1, R131 ;  /* 0x0000000109837824 */ /* 0x000fe200078e0283 */
[----:B------:R-:W-:Y:S02]  /*5210*/  IADD3.X R211, R161, R8, R203, P5, !PT ;  /* 0x00000008a1d37210 */ /* 0x000fe40002ffe4cb */
[----:B------:R-:W-:Y:S01]  /*5220*/  LEA R202, P5, R130, UR12, 0x2 ;  /* 0x0000000c82ca7c11 */ /* 0x000fe2000f8a10ff */
[----:B------:R-:W-:-:S03]  /*5230*/  IMAD.WIDE.U32 R210, R5, UR8, R210 ;  /* 0x0000000805d27c25 */ /* 0x000fc6000f8e00d2 */
        /* <DEDUP_REMOVED lines=10> */
.L_x_114:
[----:B------:R-:W-:Y:S05]  /*52e0*/  BSYNC B1 ;  /* 0x0000000000017941 */ /* 0x000fea0003800000 */
.L_x_113:
[----:B-----5:R-:W-:Y:S01]  /*52f0*/  FMUL R211, R214, R15 ;  /* 0x0000000fd6d37220 */ /* 0x020fe20000400000 */
[----:B------:R-:W-:Y:S01]  /*5300*/  ISETP.GT.AND P3, PT, R12, 0x59, P1 ;  /* 0x000000590c00780c */ /* 0x000fe20000f64270 */
[----:B------:R-:W-:Y:S02]  /*5310*/  BSSY B1, `(.L_x_115) ;  /* 0x0000005000017945 */ /* 0x000fe40003800000 */
[----:B------:R-:W-:-:S05]  /*5320*/  FFMA R211, R134, R16, R211 ;  /* 0x0000001086d37223 */ /* 0x000fca00000000d3 */
[----:B------:R0:W-:Y:S05]  /*5330*/  @P5 STG.E desc[UR10][R204.64+0x20], R211 ;  /* 0x000020d3cc005986 */ /* 0x0001ea000c10190a */
[----:B------:R-:W-:Y:S05]  /*5340*/  @!P3 BRA `(.L_x_116) ;  /* 0x000000000004b947 */ /* 0x000fea0003800000 */
[----:B------:R0:W5:Y:S02]  /*5350*/  LDG.E.LTC128B R214, desc[UR10][R132.64+0x20] ;  /* 0x0000200a84d67981 */ /* 0x000164000c1e1920 */
.L_x_116:
[----:B------:R-:W-:Y:S05]  /*5360*/  BSYNC B1 ;  /* 0x0000000000017941 */ /* 0x000fea0003800000 */
.L_x_115:
[----:B-----5:R-:W-:Y:S01]  /*5370*/  FMUL R134, R214, R15 ;  /* 0x0000000fd6867220 */ /* 0x020fe20000400000 */
[C---:B------:R-:W-:Y:S01]  /*5380*/  IMAD.WIDE.U32 R212, R158.reuse, 0x7, R212 ;  /* 0x000000079ed47825 */ /* 0x040fe200078e00d4 */
[----:B------:R-:W-:Y:S03]  /*5390*/  BSSY B1, `(.L_x_117) ;  /* 0x000000f000017945 */ /* 0x000fe60003800000 */
[----:B0-----:R-:W-:Y:S01]  /*53a0*/  FFMA R211, R135, R16, R134 ;  /* 0x0000001087d37223 */ /* 0x001fe20000000086 */
[----:B------:R-:W-:-:S04]  /*53b0*/  IMAD.WIDE.U32 R208, R158, 0x7, R208 ;  /* 0x000000079ed07825 */ /* 0x000fc800078e00d0 */
[----:B------:R0:W-:Y:S01]  /*53c0*/  @P3 STG.E desc[UR10][R130.64+0x20], R211 ;  /* 0x000020d382003986 */ /* 0x0001e2000c10190a */
[----:B------:R-:W-:Y:S01]  /*53d0*/  IADD3 R216, P3, R212, R158, RZ ;  /* 0x0000009ed4d87210 */ /* 0x000fe20007f7e0ff */
[----:B------:R-:W-:Y:S01]  /*53e0*/  IMAD.IADD R212, R18, 0x1, R209 ;  /* 0x0000000112d47824 */ /* 0x000fe200078e02d1 */
[----:B------:R-:W-:Y:S01]  /*53f0*/  IADD3 R135, P5, R156, R208, RZ ;  /* 0x000000d09c877210 */ /* 0x000fe20007fbe0ff */
[----:B------:R-:W-:Y:S01]  /*5400*/  IMAD.MOV.U32 R218, RZ, RZ, R214 ;  /* 0x000000ffffda7224 */ /* 0x000fe200078e00d6 */
[----:B------:R-:W-:Y:S02]  /*5410*/  IADD3.X R217, R159, R18, R213, P3, !PT ;  /* 0x000000129fd97210 */ /* 0x000fe40001ffe4d5 */
[----:B------:R-:W-:Y:S01]  /*5420*/  ISETP.GT.AND P3, PT, R12, 0x60, P2 ;  /* 0x000000600c00780c */ /* 0x000fe20001764270 */
[----:B------:R-:W-:Y:S01]  /*5430*/  IMAD.X R210, R212, 0x1, R155, P5 ;  /* 0x00000001d4d27824 */ /* 0x000fe200028e069b */
[----:B------:R-:W-:-:S04]  /*5440*/  LEA R134, P5, R135, UR12, 0x2 ;  /* 0x0000000c87867c11 */ /* 0x000fc8000f8a10ff */
[----:B------:R-:W-:-:S07]  /*5450*/  LEA.HI.X R135, R135, UR13, R210, 0x2, P5 ;  /* 0x0000000d87877c11 */ /* 0x000fce000a8f14d2 */
[----:B0-----:R-:W-:Y:S05]  /*5460*/  @!P3 BRA `(.L_x_118) ;  /* 0x000000000004b947 */ /* 0x001fea0003800000 */
[----:B------:R0:W5:Y:S02]  /*5470*/  LDG.E.LTC128B R218, desc[UR10][R134.64] ;  /* 0x0000000a86da7981 */ /* 0x000164000c1e1920 */
.L_x_118:
[----:B------:R-:W-:Y:S05]  /*5480*/  BSYNC B1 ;  /* 0x0000000000017941 */ /* 0x000fea0003800000 */
.L_x_117:
[-C--:B------:R-:W-:Y:S01]  /*5490*/  IADD3 R210, P5, R208, R158.reuse, RZ ;  /* 0x0000009ed0d27210 */ /* 0x080fe20007fbe0ff */
[----:B0-----:R-:W-:Y:S01]  /*54a0*/  IMAD.WIDE.U32 R134, R11, R158, R216 ;  /* 0x0000009e0b867225 */ /* 0x001fe200078e00d8 */
[----:B------:R-:W-:Y:S03]  /*54b0*/  BSSY B1, `(.L_x_119) ;  /* 0x0000013000017945 */ /* 0x000fe60003800000 */
[----:B------:R-:W-:Y:S01]  /*54c0*/  IMAD.X R211, R212, 0x1, R159, P5 ;  /* 0x00000001d4d37824 */ /* 0x000fe200028e069f */
[----:B------:R-:W-:Y:S01]  /*54d0*/  IADD3 R208, P5, R210, R156, RZ ;  /* 0x0000009cd2d07210 */ /* 0x000fe20007fbe0ff */
[----:B------:R-:W-:Y:S01]  /*54e0*/  IMAD.WIDE.U32 R206, R158, 0x7, R206 ;  /* 0x000000079ece7825 */ /* 0x000fe200078e00ce */
[----:B------:R-:W-:-:S03]  /*54f0*/  IADD3 R134, P6, R160, R134, RZ ;  /* 0x00000086a0867210 */ /* 0x000fc60007fde0ff */
[----:B------:R-:W-:Y:S01]  /*5500*/  IMAD.X R209, R211, 0x1, R155, P5 ;  /* 0x00000001d3d17824 */ /* 0x000fe200028e069b */
[C---:B------:R-:W-:Y:S02]  /*5510*/  LEA R214, P5, R208.reuse, UR12, 0x2 ;  /* 0x0000000cd0d67c11 */ /* 0x040fe4000f8a10ff */
[----:B------:R-:W-:Y:S02]  /*5520*/  IADD3.X R135, R161, R8, R135, P6, !PT ;  /* 0x00000008a1877210 */ /* 0x000fe400037fe487 */
[----:B------:R-:W-:Y:S01]  /*5530*/  LEA.HI.X R215, R208, UR13, R209, 0x2, P5 ;  /* 0x0000000dd0d77c11 */ /* 0x000fe2000a8f14d1 */
[----:B-----5:R-:W-:Y:S01]  /*5540*/  FMUL R209, R218, R15 ;  /* 0x0000000fdad17220 */ /* 0x020fe20000400000 */
[----:B------:R-:W-:Y:S02]  /*5550*/  IADD3 R208, P5, R17, R204, RZ ;  /* 0x000000cc11d07210 */ /* 0x000fe40007fbe0ff */
[----:B------:R-:W-:Y:S01]  /*5560*/  IADD3 R212, P6, R206, R158, RZ ;  /* 0x0000009eced47210 */ /* 0x000fe20007fde0ff */
[----:B------:R-:W-:-:S02]  /*5570*/  FFMA R219, R136, R16, R209 ;  /* 0x0000001088db7223 */ /* 0x000fc400000000d1 */
[----:B------:R-:W-:Y:S01]  /*5580*/  IMAD.X R209, R19, 0x1, R205, P5 ;  /* 0x0000000113d17824 */ /* 0x000fe200028e06cd */
[----:B------:R-:W-:Y:S02]  /*5590*/  ISETP.GT.AND P5, PT, R12, 0x61, P2 ;  /* 0x000000610c00780c */ /* 0x000fe400017a4270 */
[----:B------:R-:W-:Y:S02]  /*55a0*/  IADD3.X R213, R159, R18, R207, P6, !PT ;  /* 0x000000129fd57210 */ /* 0x000fe400037fe4cf */
[----:B------:R0:W-:Y:S09]  /*55b0*/  @P3 STG.E desc[UR10][R208.64], R219 ;  /* 0x000000dbd0003986 */ /* 0x0001f2000c10190a */
[----:B------:R-:W-:Y:S05]  /*55c0*/  @!P5 BRA `(.L_x_120) ;  /* 0x000000000004d947 */ /* 0x000fea0003800000 */
[----:B------:R0:W5:Y:S02]  /*55d0*/  LDG.E.LTC128B R218, desc[UR10][R214.64] ;  /* 0x0000000ad6da7981 */ /* 0x000164000c1e1920 */
.L_x_120:
[----:B------:R-:W-:Y:S05]  /*55e0*/  BSYNC B1 ;  /* 0x0000000000017941 */ /* 0x000fea0003800000 */
.L_x_119:
        /* <DEDUP_REMOVED lines=20> */
.L_x_122:
[----:B------:R-:W-:Y:S05]  /*5730*/  BSYNC B1 ;  /* 0x0000000000017941 */ /* 0x000fea0003800000 */
.L_x_121:
[----:B-----5:R-:W-:Y:S01]  /*5740*/  FMUL R215, R218, R15 ;  /* 0x0000000fdad77220 */ /* 0x020fe20000400000 */
[----:B------:R-:W-:Y:S01]  /*5750*/  ISETP.GT.AND P5, PT, R12, 0x61, P1 ;  /* 0x000000610c00780c */ /* 0x000fe20000fa4270 */
[----:B------:R-:W-:Y:S02]  /*5760*/  BSSY B1, `(.L_x_123) ;  /* 0x0000005000017945 */ /* 0x000fe40003800000 */
[----:B------:R-:W-:-:S05]  /*5770*/  FFMA R215, R138, R16, R215 ;  /* 0x000000108ad77223 */ /* 0x000fca00000000d7 */
[----:B------:R0:W-:Y:S05]  /*5780*/  @P3 STG.E desc[UR10][R208.64+0x20], R215 ;  /* 0x000020d7d0003986 */ /* 0x0001ea000c10190a */
[----:B------:R-:W-:Y:S05]  /*5790*/  @!P5 BRA `(.L_x_124) ;  /* 0x000000000004d947 */ /* 0x000fea0003800000 */
[----:B------:R0:W5:Y:S02]  /*57a0*/  LDG.E.LTC128B R218, desc[UR10][R136.64+0x20] ;  /* 0x0000200a88da7981 */ /* 0x000164000c1e1920 */
.L_x_124:
[----:B------:R-:W-:Y:S05]  /*57b0*/  BSYNC B1 ;  /* 0x0000000000017941 */ /* 0x000fea0003800000 */
.L_x_123:
[----:B------:R-:W-:-:S04]  /*57c0*/  IMAD.WIDE.U32 R216, R158, 0x7, R216 ;  /* 0x000000079ed87825 */ /* 0x000fc800078e00d8 */
[----:B-----5:R-:W-:Y:S01]  /*57d0*/  FMUL R138, R218, R15 ;  /* 0x0000000fda8a7220 */ /* 0x020fe20000400000 */
[----:B------:R-:W-:Y:S01]  /*57e0*/  BSSY B1, `(.L_x_125) ;  /* 0x000000f000017945 */ /* 0x000fe20003800000 */
[----:B------:R-:W-:Y:S01]  /*57f0*/  IMAD.WIDE.U32 R210, R158, 0x7, R210 ;  /* 0x000000079ed27825 */ /* 0x000fe200078e00d2 */
[----:B------:R-:W-:-:S03]  /*5800*/  IADD3 R220, P3, R216, R158, RZ ;  /* 0x0000009ed8dc7210 */ /* 0x000fc60007f7e0ff */
[----:B0-----:R-:W-:Y:S01]  /*5810*/  FFMA R215, R139, R16, R138 ;  /* 0x000000108bd77223 */ /* 0x001fe2000000008a */
[----:B------:R-:W-:Y:S01]  /*5820*/  IMAD.MOV.U32 R222, RZ, RZ, R218 ;  /* 0x000000ffffde7224 */ /* 0x000fe200078e00da */
[----:B------:R-:W-:Y:S01]  /*5830*/  IADD3.X R221, R159, R18, R217, P3, !PT ;  /* 0x000000129fdd7210 */ /* 0x000fe20001ffe4d9 */
[----:B------:R-:W-:Y:S01]  /*5840*/  IMAD.IADD R217, R18, 0x1, R211 ;  /* 0x0000000112d97824 */ /* 0x000fe200078e02d3 */
[----:B------:R-:W-:Y:S01]  /*5850*/  ISETP.GT.AND P3, PT, R12, 0x68, P2 ;  /* 0x000000680c00780c */ /* 0x000fe20001764270 */
[----:B------:R0:W-:Y:S01]  /*5860*/  @P5 STG.E desc[UR10][R134.64+0x20], R215 ;  /* 0x000020d786005986 */ /* 0x0001e2000c10190a */
[----:B------:R-:W-:-:S05]  /*5870*/  IADD3 R139, P5, R156, R210, RZ ;  /* 0x000000d29c8b7210 */ /* 0x000fca0007fbe0ff */
[----:B------:R-:W-:Y:S01]  /*5880*/  IMAD.X R214, R217, 0x1, R155, P5 ;  /* 0x00000001d9d67824 */ /* 0x000fe200028e069b */
[----:B------:R-:W-:-:S04]  /*5890*/  LEA R138, P5, R139, UR12, 0x2 ;  /* 0x0000000c8b8a7c11 */ /* 0x000fc8000f8a10ff */
[----:B------:R-:W-:Y:S01]  /*58a0*/  LEA.HI.X R139, R139, UR13, R214, 0x2, P5 ;  /* 0x0000000d8b8b7c11 */ /* 0x000fe2000a8f14d6 */
[----:B0-----:R-:W-:Y:S08]  /*58b0*/  @!P3 BRA `(.L_x_126) ;  /* 0x000000000004b947 */ /* 0x001ff00003800000 */
[----:B------:R0:W5:Y:S02]  /*58c0*/  LDG.E.LTC128B R222, desc[UR10][R138.64] ;  /* 0x0000000a8ade7981 */ /* 0x000164000c1e1920 */
.L_x_126:
[----:B------:R-:W-:Y:S05]  /*58d0*/  BSYNC B1 ;  /* 0x0000000000017941 */ /* 0x000fea0003800000 */
.L_x_125:
[-C--:B0-----:R-:W-:Y:S01]  /*58e0*/  IMAD.WIDE.U32 R138, R11, R158.reuse, R220 ;  /* 0x0000009e0b8a7225 */ /* 0x081fe200078e00dc */
[----:B------:R-:W-:-:S03]  /*58f0*/  IADD3 R216, P5, R210, R158, RZ ;  /* 0x0000009ed2d87210 */ /* 0x000fc60007fbe0ff */
[----:B-----5:R-:W-:Y:S01]  /*5900*/  FMUL R211, R222, R15 ;  /* 0x0000000fded37220 */ /* 0x020fe20000400000 */
[----:B------:R-:W-:Y:S01]  /*5910*/  BSSY B1, `(.L_x_127) ;  /* 0x0000012000017945 */ /* 0x000fe20003800000 */
[----:B------:R-:W-:Y:S01]  /*5920*/  IMAD.WIDE.U32 R212, R158, 0x7, R212 ;  /* 0x000000079ed47825 */ /* 0x000fe200078e00d4 */
[----:B------:R-:W-:-:S03]  /*5930*/  IADD3 R214, P6, R160, R138, RZ ;  /* 0x0000008aa0d67210 */ /* 0x000fc60007fde0ff */
[----:B------:R-:W-:Y:S01]  /*5940*/  FFMA R219, R140, R16, R211 ;  /* 0x000000108cdb7223 */ /* 0x000fe200000000d3 */
[----:B------:R-:W-:Y:S01]  /*5950*/  IMAD.X R217, R217, 0x1, R159, P5 ;  /* 0x00000001d9d97824 */ /* 0x000fe200028e069f */
[----:B------:R-:W-:Y:S02]  /*5960*/  IADD3.X R215, R161, R8, R139, P6, !PT ;  /* 0x00000008a1d77210 */ /* 0x000fe400037fe48b */
[----:B------:R-:W-:Y:S02]  /*5970*/  IADD3 R139, P5, R216, R156, RZ ;  /* 0x0000009cd88b7210 */ /* 0x000fe40007fbe0ff */
[----:B------:R-:W-:-:S03]  /*5980*/  IADD3 R212, P6, R212, R158, RZ ;  /* 0x0000009ed4d47210 */ /* 0x000fc60007fde0ff */
[----:B------:R-:W-:Y:S01]  /*5990*/  IMAD.X R210, R217, 0x1, R155, P5 ;  /* 0x00000001d9d27824 */ /* 0x000fe200028e069b */
[----:B------:R-:W-:Y:S02]  /*59a0*/  LEA R138, P5, R139, UR12, 0x2 ;  /* 0x0000000c8b8a7c11 */ /* 0x000fe4000f8a10ff */
[----:B------:R-:W-:Y:S02]  /*59b0*/  IADD3.X R213, R159, R18, R213, P6, !PT ;  /* 0x000000129fd57210 */ /* 0x000fe400037fe4d5 */
[----:B------:R-:W-:Y:S02]  /*59c0*/  LEA.HI.X R139, R139, UR13, R210, 0x2, P5 ;  /* 0x0000000d8b8b7c11 */ /* 0x000fe4000a8f14d2 */
[----:B------:R-:W-:-:S05]  /*59d0*/  IADD3 R210, P5, R17, R208, RZ ;  /* 0x000000d011d27210 */ /* 0x000fca0007fbe0ff */
[----:B------:R-:W-:Y:S01]  /*59e0*/  IMAD.X R211, R19, 0x1, R209, P5 ;  /* 0x0000000113d37824 */ /* 0x000fe200028e06d1 */
[----:B------:R-:W-:-:S04]  /*59f0*/  ISETP.GT.AND P5, PT, R12, 0x69, P2 ;  /* 0x000000690c00780c */ /* 0x000fc800017a4270 */
[----:B------:R0:W-:Y:S09]  /*5a00*/  @P3 STG.E desc[UR10][R210.64], R219 ;  /* 0x000000dbd2003986 */ /* 0x0001f2000c10190a */
[----:B------:R-:W-:Y:S05]  /*5a10*/  @!P5 BRA `(.L_x_128) ;  /* 0x000000000004d947 */ /* 0x000fea0003800000 */
[----:B------:R0:W5:Y:S02]  /*5a20*/  LDG.E.LTC128B R222, desc[UR10][R138.64] ;  /* 0x0000000a8ade7981 */ /* 0x000164000c1e1920 */
.L_x_128:
[----:B------:R-:W-:Y:S05]  /*5a30*/  BSYNC B1 ;  /* 0x0000000000017941 */ /* 0x000fea0003800000 */
.L_x_127:
[----:B0-----:R-:W-:Y:S01]  /*5a40*/  IMAD.WIDE.U32 R138, R11, R158, R212 ;  /* 0x0000009e0b8a7225 */ /* 0x001fe200078e00d4 */
[----:B------:R-:W-:Y:S03]  /*5a50*/  BSSY B1, `(.L_x_129) ;  /* 0x0000013000017945 */ /* 0x000fe60003800000 */
[----:B------:R-:W-:Y:S01]  /*5a60*/  IMAD.WIDE.U32 R214, R5, UR8, R214 ;  /* 0x0000000805d67c25 */ /* 0x000fe2000f8e00d6 */
[----:B------:R-:W-:-:S04]  /*5a70*/  IADD3 R218, P3, R160, R138, RZ ;  /* 0x0000008aa0da7210 */ /* 0x000fc80007f7e0ff */
[----:B------:R-:W-:Y:S01]  /*5a80*/  IADD3.X R219, R161, R8, R139, P3, !PT ;  /* 0x00000008a1db7210 */ /* 0x000fe20001ffe48b */
[----:B------:R-:W-:Y:S01]  /*5a90*/  IMAD.IADD R139, R9, 0x1, R215 ;  /* 0x00000001098b7824 */ /* 0x000fe200078e02d7 */
[----:B------:R-:W-:Y:S01]  /*5aa0*/  LEA R138, P3, R214, UR12, 0x2 ;  /* 0x0000000cd68a7c11 */ /* 0x000fe2000f8610ff */
[----:B------:R-:W-:-:S03]  /*5ab0*/  IMAD.WIDE.U32 R218, R5, UR8, R218 ;  /* 0x0000000805da7c25 */ /* 0x000fc6000f8e00da */
[----:B------:R-:W-:Y:S01]  /*5ac0*/  LEA.HI.X R139, R214, UR13, R139, 0x2, P3 ;  /* 0x0000000dd68b7c11 */ /* 0x000fe200098f148b */
[----:B-----5:R-:W-:Y:S01]  /*5ad0*/  FMUL R214, R222, R15 ;  /* 0x0000000fded67220 */ /* 0x020fe20000400000 */
[----:B------:R-:W-:Y:S01]  /*5ae0*/  IADD3 R140, P3, R17, R134, RZ ;  /* 0x00000086118c7210 */ /* 0x000fe20007f7e0ff */
[----:B------:R-:W-:Y:S02]  /*5af0*/  IMAD.IADD R215, R9, 0x1, R219 ;  /* 0x0000000109d77824 */ /* 0x000fe400078e02db */
[----:B------:R-:W-:Y:S01]  /*5b00*/  FFMA R223, R141, R16, R214 ;  /* 0x000000108ddf7223 */ /* 0x000fe200000000d6 */
[----:B------:R-:W-:Y:S01]  /*5b10*/  LEA R214, P6, R218, UR12, 0x2 ;  /* 0x0000000cdad67c11 */ /* 0x000fe2000f8c10ff */
[----:B------:R-:W-:Y:S01]  /*5b20*/  IMAD.X R141, R19, 0x1, R135, P3 ;  /* 0x00000001138d7824 */ /* 0x000fe200018e0687 */
[----:B------:R-:W-:Y:S02]  /*5b30*/  ISETP.GT.AND P3, PT, R12, 0x68, P1 ;  /* 0x000000680c00780c */ /* 0x000fe40000f64270 */
[----:B------:R-:W-:-:S02]  /*5b40*/  LEA.HI.X R215, R218, UR13, R215, 0x2, P6 ;  /* 0x0000000ddad77c11 */ /* 0x000fc4000b0f14d7 */
[----:B------:R0:W-:Y:S09]  /*5b50*/  @P5 STG.E desc[UR10][R140.64], R223 ;  /* 0x000000df8c005986 */ /* 0x0001f2000c10190a */
[----:B------:R-:W-:Y:S05]  /*5b60*/  @!P3 BRA `(.L_x_130) ;  /* 0x000000000004b947 */ /* 0x000fea0003800000 */
[----:B------:R0:W5:Y:S02]  /*5b70*/  LDG.E.LTC128B R222, desc[UR10][R138.64+0x20] ;  /* 0x0000200a8ade7981 */ /* 0x000164000c1e1920 */
.L_x_130:
[----:B------:R-:W-:Y:S05]  /*5b80*/  BSYNC B1 ;  /* 0x0000000000017941 */ /* 0x000fea0003800000 */
.L_x_129:
[----:B-----5:R-:W-:Y:S01]  /*5b90*/  FMUL R219, R222, R15 ;  /* 0x0000000fdedb7220 */ /* 0x020fe20000400000 */
[----:B------:R-:W-:Y:S01]  /*5ba0*/  ISETP.GT.AND P6, PT, R12, 0x69, P1 ;  /* 0x000000690c00780c */ /* 0x000fe20000fc4270 */
[----:B------:R-:W-:Y:S01]  /*5bb0*/  BSSY B1, `(.L_x_131) ;  /* 0x0000006000017945 */ /* 0x000fe20003800000 */
[----:B------:R-:W-:-:S04]  /*5bc0*/  IMAD.WIDE.U32 R216, R158, 0x7, R216 ;  /* 0x000000079ed87825 */ /* 0x000fc800078e00d8 */
[----:B------:R-:W-:-:S05]  /*5bd0*/  FFMA R219, R142, R16, R219 ;  /* 0x000000108edb7223 */ /* 0x000fca00000000db */
[----:B------:R0:W-:Y:S02]  /*5be0*/  @P3 STG.E desc[UR10][R210.64+0x20], R219 ;  /* 0x000020dbd2003986 */ /* 0x0001e4000c10190a */
[----:B------:R-:W-:Y:S05]  /*5bf0*/  @!P6 BRA `(.L_x_132) ;  /* 0x000000000004e947 */ /* 0x000fea0003800000 */
[----:B------:R0:W5:Y:S02]  /*5c00*/  LDG.E.LTC128B R222, desc[UR10][R214.64+0x20] ;  /* 0x0000200ad6de7981 */ /* 0x000164000c1e1920 */
.L_x_132:
[----:B------:R-:W-:Y:S05]  /*5c10*/  BSYNC B1 ;  /* 0x0000000000017941 */ /* 0x000fea0003800000 */
.L_x_131:
[----:B-----5:R-:W-:Y:S01]  /*5c20*/  FMUL R142, R222, R15 ;  /* 0x0000000fde8e7220 */ /* 0x020fe20000400000 */
[----:B------:R-:W-:Y:S01]  /*5c30*/  IMAD.IADD R217, R18, 0x1, R217 ;  /* 0x0000000112d97824 */ /* 0x000fe200078e02d9 */
[----:B------:R-:W-:Y:S01]  /*5c40*/  IADD3 R218, P3, R216, R158, RZ ;  /* 0x0000009ed8da7210 */ /* 0x000fe20007f7e0ff */
[----:B------:R-:W-:Y:S01]  /*5c50*/  BSSY B1, `(.L_x_133) ;  /* 0x000000b000017945 */ /* 0x000fe20003800000 */
[----:B0-----:R-:W-:Y:S01]  /*5c60*/  FFMA R219, R143, R16, R142 ;  /* 0x000000108fdb7223 */ /* 0x001fe2000000008e */
[----:B------:R-:W-:Y:S01]  /*5c70*/  IADD3 R143, P5, R156, R216, RZ ;  /* 0x000000d89c8f7210 */ /* 0x000fe20007fbe0ff */
[----:B------:R-:W-:-:S03]  /*5c80*/  IMAD.MOV.U32 R224, RZ, RZ, R222 ;  /* 0x000000ffffe07224 */ /* 0x000fc600078e00de */
[----:B------:R0:W-:Y:S01]  /*5c90*/  @P6 STG.E desc[UR10][R140.64+0x20], R219 ;  /* 0x000020db8c006986 */ /* 0x0001e2000c10190a */
[----:B------:R-:W-:Y:S01]  /*5ca0*/  ISETP.GT.AND P6, PT, R12, 0x70, P2 ;  /* 0x000000700c00780c */ /* 0x000fe200017c4270 */
[----:B------:R-:W-:Y:S01]  /*5cb0*/  IMAD.X R216, R217, 0x1, R155, P5 ;  /* 0x00000001d9d87824 */ /* 0x000fe200028e069b */
[----:B------:R-:W-:-:S04]  /*5cc0*/  LEA R142, P5, R143, UR12, 0x2 ;  /* 0x0000000c8f8e7c11 */ /* 0x000fc8000f8a10ff */
[----:B------:R-:W-:-:S07]  /*5cd0*/  LEA.HI.X R143, R143, UR13, R216, 0x2, P5 ;  /* 0x0000000d8f8f7c11 */ /* 0x000fce000a8f14d8 */
[----:B0-----:R-:W-:Y:S05]  /*5ce0*/  @!P6 BRA `(.L_x_134) ;  /* 0x000000000004e947 */ /* 0x001fea0003800000 */
[----:B------:R0:W5:Y:S02]  /*5cf0*/  LDG.E.LTC128B R224, desc[UR10][R142.64] ;  /* 0x0000000a8ee07981 */ /* 0x000164000c1e1920 */
.L_x_134:
[----:B------:R-:W-:Y:S05]  /*5d00*/  BSYNC B1 ;  /* 0x0000000000017941 */ /* 0x000fea0003800000 */
.L_x_133:
[----:B------:R-:W-:Y:S01]  /*5d10*/  IMAD.X R219, R217, 0x1, R159, P3 ;  /* 0x00000001d9db7824 */ /* 0x000fe200018e069f */
[----:B0-----:R-:W-:Y:S01]  /*5d20*/  IADD3 R143, P3, R218, R156, RZ ;  /* 0x0000009cda8f7210 */ /* 0x001fe20007f7e0ff */
[----:B-----5:R-:W-:Y:S01]  /*5d30*/  FMUL R217, R224, R15 ;  /* 0x0000000fe0d97220 */ /* 0x020fe20000400000 */
[----:B------:R-:W-:Y:S01]  /*5d40*/  IMAD.WIDE.U32 R220, R158, 0x7, R220 ;  /* 0x000000079edc7825 */ /* 0x000fe200078e00dc */
[----:B------:R-:W-:Y:S03]  /*5d50*/  BSSY B1, `(.L_x_135) ;  /* 0x000000d000017945 */ /* 0x000fe60003800000 */
[----:B------:R-:W-:Y:S01]  /*5d60*/  FFMA R223, R144, R16, R217 ;  /* 0x0000001090df7223 */ /* 0x000fe200000000d9 */
[----:B------:R-:W-:Y:S01]  /*5d70*/  IMAD.X R216, R219, 0x1, R155, P3 ;  /* 0x00000001dbd87824 */ /* 0x000fe200018e069b */
[----:B------:R-:W-:Y:S02]  /*5d80*/  LEA R142, P3, R143, UR12, 0x2 ;  /* 0x0000000c8f8e7c11 */ /* 0x000fe4000f8610ff */
[----:B------:R-:W-:-:S02]  /*5d90*/  IADD3 R220, P5, R220, R158, RZ ;  /* 0x0000009edcdc7210 */ /* 0x000fc40007fbe0ff */
[----:B------:R-:W-:Y:S02]  /*5da0*/  LEA.HI.X R143, R143, UR13, R216, 0x2, P3 ;  /* 0x0000000d8f8f7c11 */ /* 0x000fe400098f14d8 */
[----:B------:R-:W-:Y:S02]  /*5db0*/  IADD3 R216, P3, R17, R210, RZ ;  /* 0x000000d211d87210 */ /* 0x000fe40007f7e0ff */
[----:B------:R-:W-:-:S03]  /*5dc0*/  IADD3.X R221, R159, R18, R221, P5, !PT ;  /* 0x000000129fdd7210 */ /* 0x000fc60002ffe4dd */
[----:B------:R-:W-:Y:S01]  /*5dd0*/  IMAD.X R217, R19, 0x1, R211, P3 ;  /* 0x0000000113d97824 */ /* 0x000fe200018e06d3 */
[----:B------:R-:W-:-:S04]  /*5de0*/  ISETP.GT.AND P3, PT, R12, 0x71, P2 ;  /* 0x000000710c00780c */ /* 0x000fc80001764270 */
[----:B------:R0:W-:Y:S09]  /*5df0*/  @P6 STG.E desc[UR10][R216.64], R223 ;  /* 0x000000dfd8006986 */ /* 0x0001f2000c10190a */
[----:B------:R-:W-:Y:S05]  /*5e00*/  @!P3 BRA `(.L_x_136) ;  /* 0x000000000004b947 */ /* 0x000fea0003800000 */
[----:B------:R0:W5:Y:S02]  /*5e10*/  LDG.E.LTC128B R224, desc[UR10][R142.64] ;  /* 0x0000000a8ee07981 */ /* 0x000164000c1e1920 */
.L_x_136:
[----:B------:R-:W-:Y:S05]  /*5e20*/  BSYNC B1 ;  /* 0x0000000000017941 */ /* 0x000fea0003800000 */
.L_x_135:
[----:B0-----:R-:W-:Y:S01]  /*5e30*/  IMAD.WIDE.U32 R142, R11, R158, R220 ;  /* 0x0000009e0b8e7225 */ /* 0x001fe200078e00dc */
[----:B------:R-:W-:Y:S02]  /*5e40*/  BSSY B1, `(.L_x_137) ;  /* 0x000000f000017945 */ /* 0x000fe40003800000 */
[----:B------:R-:W-:-:S04]  /*5e50*/  IADD3 R222, P5, R160, R142, RZ ;  /* 0x0000008ea0de7210 */ /* 0x000fc80007fbe0ff */
[----:B------:R-:W-:-:S03]  /*5e60*/  IADD3.X R223, R161, R8, R143, P5, !PT ;  /* 0x00000008a1df7210 */ /* 0x000fc60002ffe48f */
[----:B------:R-:W-:-:S04]  /*5e70*/  IMAD.WIDE.U32 R222, R5, UR8, R222 ;  /* 0x0000000805de7c25 */ /* 0x000fc8000f8e00de */
[----:B------:R-:W-:Y:S01]  /*5e80*/  IMAD.IADD R143, R9, 0x1, R223 ;  /* 0x00000001098f7824 */ /* 0x000fe200078e02df */
[----:B------:R-:W-:-:S04]  /*5e90*/  LEA R142, P5, R222, UR12, 0x2 ;  /* 0x0000000cde8e7c11 */ /* 0x000fc8000f8a10ff */
[----:B------:R-:W-:Y:S01]  /*5ea0*/  LEA.HI.X R143, R222, UR13, R143, 0x2, P5 ;  /* 0x0000000dde8f7c11 */ /* 0x000fe2000a8f148f */
[----:B-----5:R-:W-:Y:S01]  /*5eb0*/  FMUL R222, R224, R15 ;  /* 0x0000000fe0de7220 */ /* 0x020fe20000400000 */
[----:B------:R-:W-:-:S03]  /*5ec0*/  IADD3 R144, P5, R17, R140, RZ ;  /* 0x0000008c11907210 */ /* 0x000fc60007fbe0ff */
[----:B------:R-:W-:Y:S02]  /*5ed0*/  FFMA R223, R145, R16, R222 ;  /* 0x0000001091df7223 */ /* 0x000fe400000000de */
[----:B------:R-:W-:Y:S01]  /*5ee0*/  IMAD.X R145, R19, 0x1, R141, P5 ;  /* 0x0000000113917824 */ /* 0x000fe200028e068d */
[----:B------:R-:W-:-:S04]  /*5ef0*/  ISETP.GT.AND P5, PT, R12, 0x70, P1 ;  /* 0x000000700c00780c */ /* 0x000fc80000fa4270 */
[----:B------:R0:W-:Y:S09]  /*5f00*/  @P3 STG.E desc[UR10][R144.64], R223 ;  /* 0x000000df90003986 */ /* 0x0001f2000c10190a */
[----:B------:R-:W-:Y:S05]  /*5f10*/  @!P5 BRA `(.L_x_138) ;  /* 0x000000000004d947 */ /* 0x000fea0003800000 */
[----:B------:R0:W5:Y:S02]  /*5f20*/  LDG.E.LTC128B R224, desc[UR10][R142.64+0x20] ;  /* 0x0000200a8ee07981 */ /* 0x000164000c1e1920 */
.L_x_138:
[----:B------:R-:W-:Y:S05]  /*5f30*/  BSYNC B1 ;  /* 0x0000000000017941 */ /* 0x000fea0003800000 */
.L_x_137:
[----:B------:R-:W-:-:S04]  /*5f40*/  IMAD.WIDE.U32 R212, R158, 0x7, R212 ;  /* 0x000000079ed47825 */ /* 0x000fc800078e00d4 */
[----:B0----5:R-:W-:Y:S01]  /*5f50*/  FMUL R223, R224, R15 ;  /* 0x0000000fe0df7220 */ /* 0x021fe20000400000 */
[----:B------:R-:W-:Y:S01]  /*5f60*/  BSSY B1, `(.L_x_139) ;  /* 0x000001b000017945 */ /* 0x000fe20003800000 */
[----:B------:R-:W-:Y:S01]  /*5f70*/  IMAD.WIDE.U32 R220, R158, 0x7, R220 ;  /* 0x000000079edc7825 */ /* 0x000fe200078e00dc */
[----:B------:R-:W-:-:S03]  /*5f80*/  IADD3 R222, P3, R212, R158, RZ ;  /* 0x0000009ed4de7210 */ /* 0x000fc60007f7e0ff */
[----:B------:R-:W-:Y:S01]  /*5f90*/  FFMA R225, R146, R16, R223 ;  /* 0x0000001092e17223 */ /* 0x000fe200000000df */
[C---:B------:R-:W-:Y:S02]  /*5fa0*/  IADD3.X R223, R159.reuse, R18, R213, P3, !PT ;  /* 0x000000129fdf7210 */ /* 0x040fe40001ffe4d5 */
[----:B------:R-:W-:Y:S02]  /*5fb0*/  IADD3 R220, P3, R220, R158, RZ ;  /* 0x0000009edcdc7210 */ /* 0x000fe40007f7e0ff */
[----:B------:R0:W-:Y:S01]  /*5fc0*/  @P5 STG.E desc[UR10][R216.64+0x20], R225 ;  /* 0x000020e1d8005986 */ /* 0x0001e2000c10190a */
[----:B------:R-:W-:Y:S01]  /*5fd0*/  IMAD.WIDE.U32 R212, R158, 0x7, R222 ;  /* 0x000000079ed47825 */ /* 0x000fe200078e00de */
[----:B------:R-:W-:-:S03]  /*5fe0*/  IADD3.X R221, R159, R18, R221, P3, !PT ;  /* 0x000000129fdd7210 */ /* 0x000fc60001ffe4dd */
[-C--:B------:R-:W-:Y:S01]  /*5ff0*/  IMAD.WIDE.U32 R222, R11, R158.reuse, R222 ;  /* 0x0000009e0bde7225 */ /* 0x080fe200078e00de */
[----:B------:R-:W-:-:S03]  /*6000*/  IADD3 R212, P3, R212, R158, RZ ;  /* 0x0000009ed4d47210 */ /* 0x000fc60007f7e0ff */
[----:B------:R-:W-:Y:S01]  /*6010*/  IMAD.WIDE.U32 R220, R11, R158, R220 ;  /* 0x0000009e0bdc7225 */ /* 0x000fe200078e00dc */
[----:B------:R-:W-:Y:S02]  /*6020*/  IADD3.X R213, R159, R18, R213, P3, !PT ;  /* 0x000000129fd57210 */ /* 0x000fe40001ffe4d5 */
[----:B------:R-:W-:Y:S01]  /*6030*/  IADD3 R222, P3, R160, R222, RZ ;  /* 0x000000dea0de7210 */ /* 0x000fe20007f7e0ff */
[----:B------:R-:W-:-:S03]  /*6040*/  IMAD.WIDE.U32 R212, R11, R158, R212 ;  /* 0x0000009e0bd47225 */ /* 0x000fc600078e00d4 */
[----:B------:R-:W-:Y:S02]  /*6050*/  IADD3.X R223, R161, R8, R223, P3, !PT ;  /* 0x00000008a1df7210 */ /* 0x000fe40001ffe4df */
[C---:B------:R-:W-:Y:S02]  /*6060*/  IADD3 R220, P3, R160.reuse, R220, RZ ;  /* 0x000000dca0dc7210 */ /* 0x040fe40007f7e0ff */
[----:B------:R-:W-:Y:S01]  /*6070*/  IADD3 R160, P5, R160, R212, RZ ;  /* 0x000000d4a0a07210 */ /* 0x000fe20007fbe0ff */
[----:B------:R-:W-:Y:S01]  /*6080*/  IMAD.WIDE.U32 R222, R5, UR8, R222 ;  /* 0x0000000805de7c25 */ /* 0x000fe2000f8e00de */
[CC--:B------:R-:W-:Y:S02]  /*6090*/  IADD3.X R221, R161.reuse, R8.reuse, R221, P3, !PT ;  /* 0x00000008a1dd7210 */ /* 0x0c0fe40001ffe4dd */
[----:B------:R-:W-:Y:S01]  /*60a0*/  IADD3.X R161, R161, R8, R213, P5, !PT ;  /* 0x00000008a1a17210 */ /* 0x000fe20002ffe4d5 */
[----:B------:R-:W-:Y:S01]  /*60b0*/  IMAD.IADD R11, R9, 0x1, R223 ;  /* 0x00000001090b7824 */ /* 0x000fe200078e02df */
[----:B------:R-:W-:-:S04]  /*60c0*/  LEA R212, P3, R222, UR12, 0x2 ;  /* 0x0000000cded47c11 */ /* 0x000fc8000f8610ff */
[----:B------:R-:W-:Y:S02]  /*60d0*/  LEA.HI.X R213, R222, UR13, R11, 0x2, P3 ;  /* 0x0000000dded57c11 */ /* 0x000fe400098f140b */
[----:B------:R-:W-:-:S13]  /*60e0*/  ISETP.GT.AND P3, PT, R12, 0x71, P1 ;  /* 0x000000710c00780c */ /* 0x000fda0000f64270 */
[----:B0-----:R-:W-:Y:S05]  /*60f0*/  @!P3 BRA `(.L_x_140) ;  /* 0x000000000004b947 */ /* 0x001fea0003800000 */
[----:B------:R0:W5:Y:S02]  /*6100*/  LDG.E.LTC128B R224, desc[UR10][R212.64+0x20] ;  /* 0x0000200ad4e07981 */ /* 0x000164000c1e1920 */
.L_x_140:
[----:B------:R-:W-:Y:S05]  /*6110*/  BSYNC B1 ;  /* 0x0000000000017941 */ /* 0x000fea0003800000 */
.L_x_139:
[----:B------:R-:W-:-:S04]  /*6120*/  IMAD.WIDE.U32 R218, R158, 0x7, R218 ;  /* 0x000000079eda7825 */ /* 0x000fc800078e00da */
[----:B-----5:R-:W-:Y:S01]  /*6130*/  FMUL R8, R224, R15 ;  /* 0x0000000fe0087220 */ /* 0x020fe20000400000 */
[----:B------:R-:W-:Y:S01]  /*6140*/  BSSY B1, `(.L_x_141) ;  /* 0x000000d000017945 */ /* 0x000fe20003800000 */
[----:B------:R-:W-:Y:S01]  /*6150*/  IMAD.IADD R154, R18, 0x1, R219 ;  /* 0x00000001129a7824 */ /* 0x000fe200078e02db */
[----:B------:R-:W-:Y:S01]  /*6160*/  IADD3 R158, P5, P6, R156, R158, R218 ;  /* 0x0000009e9c9e7210 */ /* 0x000fe20007ebe0da */
[----:B------:R-:W-:-:S03]  /*6170*/  FFMA R11, R147, R16, R8 ;  /* 0x00000010930b7223 */ /* 0x000fc60000000008 */
[----:B------:R-:W-:Y:S02]  /*6180*/  IADD3.X R159, R155, R159, R154, P5, P6 ;  /* 0x0000009f9b9f7210 */ /* 0x000fe40002fec49a */
        /* <DEDUP_REMOVED lines=8> */
.L_x_142:
[----:B------:R-:W-:Y:S05]  /*6210*/  BSYNC B1 ;  /* 0x0000000000017941 */ /* 0x000fea0003800000 */
.L_x_141:
[----:B0-----:R-:W-:Y:S01]  /*6220*/  IADD3 R146, P3, R17, R216, RZ ;  /* 0x000000d811927210 */ /* 0x001fe20007f7e0ff */
[----:B-----5:R-:W-:Y:S01]  /*6230*/  FMUL R11, R224, R15 ;  /* 0x0000000fe00b7220 */ /* 0x020fe20000400000 */
[----:B------:R-:W-:Y:S01]  /*6240*/  ISETP.GT.AND P2, PT, R12, 0x79, P2 ;  /* 0x000000790c00780c */ /* 0x000fe20001744270 */
[----:B------:R-:W-:Y:S02]  /*6250*/  BSSY B1, `(.L_x_143) ;  /* 0x0000008000017945 */ /* 0x000fe40003800000 */
[----:B------:R-:W-:Y:S01]  /*6260*/  FFMA R11, R148, R16, R11 ;  /* 0x00000010940b7223 */ /* 0x000fe2000000000b */
[----:B------:R-:W-:Y:S01]  /*6270*/  IMAD.X R147, R19, 0x1, R217, P3 ;  /* 0x0000000113937824 */ /* 0x000fe200018e06d9 */
[----:B------:R-:W-:-:S04]  /*6280*/  LEA R154, P3, R158, UR12, 0x2 ;  /* 0x0000000c9e9a7c11 */ /* 0x000fc8000f8610ff */
[----:B------:R0:W-:Y:S01]  /*6290*/  @P5 STG.E desc[UR10][R146.64], R11 ;  /* 0x0000000b92005986 */ /* 0x0001e2000c10190a */
[----:B------:R-:W-:-:S03]  /*62a0*/  LEA.HI.X R155, R158, UR13, R159, 0x2, P3 ;  /* 0x0000000d9e9b7c11 */ /* 0x000fc600098f149f */
[----:B------:R-:W-:Y:S05]  /*62b0*/  @!P2 BRA `(.L_x_144) ;  /* 0x000000000004a947 */ /* 0x000fea0003800000 */
[----:B------:R0:W5:Y:S02]  /*62c0*/  LDG.E.LTC128B R224, desc[UR10][R154.64] ;  /* 0x0000000a9ae07981 */ /* 0x000164000c1e1920 */
.L_x_144:
[----:B------:R-:W-:Y:S05]  /*62d0*/  BSYNC B1 ;  /* 0x0000000000017941 */ /* 0x000fea0003800000 */
.L_x_143:
[----:B------:R-:W-:Y:S01]  /*62e0*/  IADD3 R18, P3, R17, R144, RZ ;  /* 0x0000009011127210 */ /* 0x000fe20007f7e0ff */
[----:B-----5:R-:W-:Y:S01]  /*62f0*/  FMUL R8, R224, R15 ;  /* 0x0000000fe0087220 */ /* 0x020fe20000400000 */
[----:B------:R-:W-:Y:S01]  /*6300*/  IMAD.WIDE.U32 R220, R5, UR8, R220 ;  /* 0x0000000805dc7c25 */ /* 0x000fe2000f8e00dc */
[----:B------:R-:W-:Y:S03]  /*6310*/  BSSY B1, `(.L_x_145) ;  /* 0x000000b000017945 */ /* 0x000fe60003800000 */
[----:B------:R-:W-:Y:S01]  /*6320*/  FFMA R17, R149, R16, R8 ;  /* 0x0000001095117223 */ /* 0x000fe20000000008 */
[----:B------:R-:W-:Y:S01]  /*6330*/  IMAD.X R19, R19, 0x1, R145, P3 ;  /* 0x0000000113137824 */ /* 0x000fe200018e0691 */
[----:B------:R-:W-:Y:S01]  /*6340*/  ISETP.GT.AND P3, PT, R12, 0x78, P1 ;  /* 0x000000780c00780c */ /* 0x000fe20000f64270 */
[----:B0-----:R-:W-:Y:S01]  /*6350*/  IMAD.IADD R11, R9, 0x1, R221 ;  /* 0x00000001090b7824 */ /* 0x001fe200078e02dd */
[C---:B------:R-:W-:Y:S01]  /*6360*/  LEA R148, P5, R220.reuse, UR12, 0x2 ;  /* 0x0000000cdc947c11 */ /* 0x040fe2000f8a10ff */
[----:B------:R-:W-:Y:S01]  /*6370*/  IMAD.WIDE.U32 R160, R5, UR8, R160 ;  /* 0x0000000805a07c25 */ /* 0x000fe2000f8e00a0 */
[----:B------:R0:W-:Y:S02]  /*6380*/  @P2 STG.E desc[UR10][R18.64], R17 ;  /* 0x0000001112002986 */ /* 0x0001e4000c10190a */
[----:B------:R-:W-:-:S07]  /*6390*/  LEA.HI.X R149, R220, UR13, R11, 0x2, P5 ;  /* 0x0000000ddc957c11 */ /* 0x000fce000a8f140b */
[----:B------:R-:W-:Y:S05]  /*63a0*/  @!P3 BRA `(.L_x_146) ;  /* 0x000000000004b947 */ /* 0x000fea0003800000 */
[----:B------:R0:W5:Y:S02]  /*63b0*/  LDG.E.LTC128B R224, desc[UR10][R148.64+0x20] ;  /* 0x0000200a94e07981 */ /* 0x000164000c1e1920 */
.L_x_146:
[----:B------:R-:W-:Y:S05]  /*63c0*/  BSYNC B1 ;  /* 0x0000000000017941 */ /* 0x000fea0003800000 */
.L_x_145:
[----:B-----5:R-:W-:Y:S01]  /*63d0*/  FMUL R5, R224, R15 ;  /* 0x0000000fe0057220 */ /* 0x020fe20000400000 */
[----:B------:R-:W-:Y:S01]  /*63e0*/  ISETP.GT.AND P2, PT, R12, 0x79, P1 ;  /* 0x000000790c00780c */ /* 0x000fe20000f44270 */
[----:B------:R-:W-:Y:S01]  /*63f0*/  IMAD.IADD R9, R9, 0x1, R161 ;  /* 0x0000000109097824 */ /* 0x000fe200078e02a1 */
[----:B------:R-:W-:Y:S01]  /*6400*/  LEA R8, P5, R160, UR12, 0x2 ;  /* 0x0000000ca0087c11 */ /* 0x000fe2000f8a10ff */
[----:B------:R-:W-:Y:S01]  /*6410*/  FFMA R5, R150, R16, R5 ;  /* 0x0000001096057223 */ /* 0x000fe20000000005 */
[----:B------:R-:W-:Y:S01]  /*6420*/  BSSY B1, `(.L_x_147) ;  /* 0x0000006000017945 */ /* 0x000fe20003800000 */
[----:B------:R-:W-:Y:S02]  /*6430*/  ISETP.GT.AND P1, PT, R13, 0x80, PT ;  /* 0x000000800d00780c */ /* 0x000fe40003f24270 */
[----:B------:R-:W-:Y:S01]  /*6440*/  LEA.HI.X R9, R160, UR13, R9, 0x2, P5 ;  /* 0x0000000da0097c11 */ /* 0x000fe2000a8f1409 */
[----:B------:R0:W-:Y:S05]  /*6450*/  @P3 STG.E desc[UR10][R146.64+0x20], R5 ;  /* 0x0000200592003986 */ /* 0x0001ea000c10190a */
[----:B------:R-:W-:Y:S05]  /*6460*/  @!P2 BRA `(.L_x_148) ;  /* 0x000000000004a947 */ /* 0x000fea0003800000 */
[----:B------:R0:W5:Y:S02]  /*6470*/  LDG.E.LTC128B R224, desc[UR10][R8.64+0x20] ;  /* 0x0000200a08e07981 */ /* 0x000164000c1e1920 */
.L_x_148:
[----:B------:R-:W-:Y:S05]  /*6480*/  BSYNC B1 ;  /* 0x0000000000017941 */ /* 0x000fea0003800000 */
.L_x_147:
[----:B-----5:R-:W-:Y:S01]  /*6490*/  FMUL R150, R224, R15 ;  /* 0x0000000fe0967220 */ /* 0x020fe20000400000 */
[----:B------:R-:W-:Y:S01]  /*64a0*/  ISETP.GT.AND P3, PT, R12, RZ, P1 ;  /* 0x000000ff0c00720c */ /* 0x000fe20000f64270 */
[----:B------:R-:W-:Y:S02]  /*64b0*/  BSSY B1, `(.L_x_149) ;  /* 0x0000005000017945 */ /* 0x000fe40003800000 */
[----:B------:R-:W-:-:S05]  /*64c0*/  FFMA R151, R151, R16, R150 ;  /* 0x0000001097977223 */ /* 0x000fca0000000096 */
[----:B------:R0:W-:Y:S05]  /*64d0*/  @P2 STG.E desc[UR10][R18.64+0x20], R151 ;  /* 0x0000209712002986 */ /* 0x0001ea000c10190a */
[----:B------:R-:W-:Y:S05]  /*64e0*/  @!P3 BRA `(.L_x_150) ;  /* 0x000000000004b947 */ /* 0x000fea0003800000 */
[----:B------:R0:W5:Y:S02]  /*64f0*/  LDG.E.LTC128B R224, desc[UR10][R20.64+0x200] ;  /* 0x0002000a14e07981 */ /* 0x000164000c1e1920 */
.L_x_150:
[----:B------:R-:W-:Y:S05]  /*6500*/  BSYNC B1 ;  /* 0x0000000000017941 */ /* 0x000fea0003800000 */
.L_x_149:
[----:B0----5:R-:W-:Y:S01]  /*6510*/  FMUL R5, R224, R15 ;  /* 0x0000000fe0057220 */ /* 0x021fe20000400000 */
[----:B------:R-:W-:Y:S01]  /*6520*/  ISETP.GT.AND P5, PT, R12, 0x1, P1 ;  /* 0x000000010c00780c */ /* 0x000fe20000fa4270 */
[----:B------:R-:W-:Y:S01]  /*6530*/  BSSY B1, `(.L_x_151) ;  /* 0x0000006000017945 */ /* 0x000fe20003800000 */
[----:B------:R-:W-:Y:S01]  /*6540*/  ISETP.GT.AND P2, PT, R13, 0x88, PT ;  /* 0x000000880d00780c */ /* 0x000fe20003f44270 */
[----:B------:R-:W-:-:S05]  /*6550*/  FFMA R5, R24, R16, R5 ;  /* 0x0000001018057223 */ /* 0x000fca0000000005 */
[----:B------:R0:W-:Y:S05]  /*6560*/  @P3 STG.E desc[UR10][R152.64+0x200], R5 ;  /* 0x0002000598003986 */ /* 0x0001ea000c10190a */
[----:B------:R-:W-:Y:S05]  /*6570*/  @!P5 BRA `(.L_x_152) ;  /* 0x000000000004d947 */ /* 0x000fea0003800000 */
[----:B------:R0:W5:Y:S02]  /*6580*/  LDG.E.LTC128B R224, desc[UR10][R88.64+0x200] ;  /* 0x0002000a58e07981 */ /* 0x000164000c1e1920 */
.L_x_152:
[----:B------:R-:W-:Y:S05]  /*6590*/  BSYNC B1 ;  /* 0x0000000000017941 */ /* 0x000fea0003800000 */
.L_x_151:
[----:B-----5:R-:W-:Y:S01]  /*65a0*/  FMUL R24, R224, R15 ;  /* 0x0000000fe0187220 */ /* 0x020fe20000400000 */
[----:B------:R-:W-:Y:S01]  /*65b0*/  ISETP.GT.AND P3, PT, R12, RZ, P2 ;  /* 0x000000ff0c00720c */ /* 0x000fe20001764270 */
[----:B------:R-:W-:Y:S02]  /*65c0*/  BSSY B1, `(.L_x_153) ;  /* 0x0000005000017945 */ /* 0x000fe40003800000 */
[----:B------:R-:W-:-:S05]  /*65d0*/  FFMA R25, R25, R16, R24 ;  /* 0x0000001019197223 */ /* 0x000fca0000000018 */
[----:B------:R0:W-:Y:S05]  /*65e0*/  @P5 STG.E desc[UR10][R22.64+0x200], R25 ;  /* 0x0002001916005986 */ /* 0x0001ea000c10190a */
[----:B------:R-:W-:Y:S05]  /*65f0*/  @!P3 BRA `(.L_x_154) ;  /* 0x000000000004b947 */ /* 0x000fea0003800000 */
[----:B------:R0:W5:Y:S02]  /*6600*/  LDG.E.LTC128B R224, desc[UR10][R20.64+0x220] ;  /* 0x0002200a14e07981 */ /* 0x000164000c1e1920 */
.L_x_154:
[----:B------:R-:W-:Y:S05]  /*6610*/  BSYNC B1 ;  /* 0x0000000000017941 */ /* 0x000fea0003800000 */
.L_x_153:
[----:B0----5:R-:W-:Y:S01]  /*6620*/  FMUL R5, R224, R15 ;  /* 0x0000000fe0057220 */ /* 0x021fe20000400000 */
[----:B------:R-:W-:Y:S01]  /*6630*/  ISETP.GT.AND P5, PT, R12, 0x1, P2 ;  /* 0x000000010c00780c */ /* 0x000fe200017a4270 */
[----:B------:R-:W-:Y:S02]  /*6640*/  BSSY B1, `(.L_x_155) ;  /* 0x0000005000017945 */ /* 0x000fe40003800000 */
[----:B------:R-:W-:-:S05]  /*6650*/  FFMA R5, R26, R16, R5 ;  /* 0x000000101a057223 */ /* 0x000fca0000000005 */
[----:B------:R0:W-:Y:S05]  /*6660*/  @P3 STG.E desc[UR10][R152.64+0x220], R5 ;  /* 0x0002200598003986 */ /* 0x0001ea000c10190a */
[----:B------:R-:W-:Y:S05]  /*6670*/  @!P5 BRA `(.L_x_156) ;  /* 0x000000000004d947 */ /* 0x000fea0003800000 */
[----:B------:R0:W5:Y:S02]  /*6680*/  LDG.E.LTC128B R224, desc[UR10][R88.64+0x220] ;  /* 0x0002200a58e07981 */ /* 0x000164000c1e1920 */
.L_x_156:
[----:B------:R-:W-:Y:S05]  /*6690*/  BSYNC B1 ;  /* 0x0000000000017941 */ /* 0x000fea0003800000 */
.L_x_155:
[----:B-----5:R-:W-:Y:S01]  /*66a0*/  FMUL R20, R224, R15 ;  /* 0x0000000fe0147220 */ /* 0x020fe20000400000 */
[----:B------:R-:W-:Y:S01]  /*66b0*/  ISETP.GT.AND P3, PT, R12, 0x8, P1 ;  /* 0x000000080c00780c */ /* 0x000fe20000f64270 */
[----:B------:R-:W-:Y:S02]  /*66c0*/  BSSY B1, `(.L_x_157) ;  /* 0x0000005000017945 */ /* 0x000fe40003800000 */
[----:B------:R-:W-:-:S05]  /*66d0*/  FFMA R27, R27, R16, R20 ;  /* 0x000000101b1b7223 */ /* 0x000fca0000000014 */
[----:B------:R0:W-:Y:S05]  /*66e0*/  @P5 STG.E desc[UR10][R22.64+0x220], R27 ;  /* 0x0002201b16005986 */ /* 0x0001ea000c10190a */
[----:B------:R-:W-:Y:S05]  /*66f0*/  @!P3 BRA `(.L_x_158) ;  /* 0x000000000004b947 */ /* 0x000fea0003800000 */
[----:B------:R0:W5:Y:S02]  /*6700*/  LDG.E.LTC128B R224, desc[UR10][R162.64+0x200] ;  /* 0x0002000aa2e07981 */ /* 0x000164000c1e1920 */
.L_x_158:
[----:B------:R-:W-:Y:S05]  /*6710*/  BSYNC B1 ;  /* 0x0000000000017941 */ /* 0x000fea0003800000 */
.L_x_157:
[----:B0----5:R-:W-:Y:S01]  /*6720*/  FMUL R5, R224, R15 ;  /* 0x0000000fe0057220 */ /* 0x021fe20000400000 */
[----:B------:R-:W-:Y:S01]  /*6730*/  ISETP.GT.AND P5, PT, R12, 0x9, P1 ;  /* 0x000000090c00780c */ /* 0x000fe20000fa4270 */
[----:B------:R-:W-:Y:S02]  /*6740*/  BSSY B1, `(.L_x_159) ;  /* 0x0000005000017945 */ /* 0x000fe40003800000 */
[----:B------:R-:W-:-:S05]  /*6750*/  FFMA R5, R28, R16, R5 ;  /* 0x000000101c057223 */ /* 0x000fca0000000005 */
[----:B------:R0:W-:Y:S05]  /*6760*/  @P3 STG.E desc[UR10][R164.64+0x200], R5 ;  /* 0x00020005a4003986 */ /* 0x0001ea000c10190a */
[----:B------:R-:W-:Y:S05]  /*6770*/  @!P5 BRA `(.L_x_160) ;  /* 0x000000000004d947 */ /* 0x000fea0003800000 */
[----:B------:R0:W5:Y:S02]  /*6780*/  LDG.E.LTC128B R224, desc[UR10][R92.64+0x200] ;  /* 0x0002000a5ce07981 */ /* 0x000164000c1e1920 */
.L_x_160:
[----:B------:R-:W-:Y:S05]  /*6790*/  BSYNC B1 ;  /* 0x0000000000017941 */ /* 0x000fea0003800000 */
.L_x_159:
[----:B-----5:R-:W-:Y:S01]  /*67a0*/  FMUL R20, R224, R15 ;  /* 0x0000000fe0147220 */ /* 0x020fe20000400000 */
[----:B------:R-:W-:Y:S01]  /*67b0*/  ISETP.GT.AND P3, PT, R12, 0x8, P2 ;  /* 0x000000080c00780c */ /* 0x000fe20001764270 */
[----:B------:R-:W-:Y:S02]  /*67c0*/  BSSY B1, `(.L_x_161) ;  /* 0x0000005000017945 */ /* 0x000fe40003800000 */
[----:B------:R-:W-:-:S05]  /*67d0*/  FFMA R29, R29, R16, R20 ;  /* 0x000000101d1d7223 */ /* 0x000fca0000000014 */
[----:B------:R0:W-:Y:S05]  /*67e0*/  @P5 STG.E desc[UR10][R90.64+0x200], R29 ;  /* 0x0002001d5a005986 */ /* 0x0001ea000c10190a */
[----:B------:R-:W-:Y:S05]  /*67f0*/  @!P3 BRA `(.L_x_162) ;  /* 0x000000000004b947 */ /* 0x000fea0003800000 */
[----:B------:R0:W5:Y:S02]  /*6800*/  LDG.E.LTC128B R224, desc[UR10][R162.64+0x220] ;  /* 0x0002200aa2e07981 */ /* 0x000164000c1e1920 */
.L_x_162:
[----:B------:R-:W-:Y:S05]  /*6810*/  BSYNC B1 ;  /* 0x0000000000017941 */ /* 0x000fea0003800000 */
.L_x_161:
[----:B0----5:R-:W-:Y:S01]  /*6820*/  FMUL R5, R224, R15 ;  /* 0x0000000fe0057220 */ /* 0x021fe20000400000 */
[----:B------:R-:W-:Y:S01]  /*6830*/  ISETP.GT.AND P5, PT, R12, 0x9, P2 ;  /* 0x000000090c00780c */ /* 0x000fe200017a4270 */
[----:B------:R-:W-:Y:S02]  /*6840*/  BSSY B1, `(.L_x_163) ;  /* 0x0000005000017945 */ /* 0x000fe40003800000 */
[----:B------:R-:W-:-:S05]  /*6850*/  FFMA R5, R30, R16, R5 ;  /* 0x000000101e057223 */ /* 0x000fca0000000005 */
[----:B------:R0:W-:Y:S05]  /*6860*/  @P3 STG.E desc[UR10][R164.64+0x220], R5 ;  /* 0x00022005a4003986 */ /* 0x0001ea000c10190a */
[----:B------:R-:W-:Y:S05]  /*6870*/  @!P5 BRA `(.L_x_164) ;  /* 0x000000000004d947 */ /* 0x000fea0003800000 */
[----:B------:R0:W5:Y:S02]  /*6880*/  LDG.E.LTC128B R224, desc[UR10][R92.64+0x220] ;  /* 0x0002200a5ce07981 */ /* 0x000164000c1e1920 */
.L_x_164:
[----:B------:R-:W-:Y:S05]  /*6890*/  BSYNC B1 ;  /* 0x0000000000017941 */ /* 0x000fea0003800000 */
.L_x_163:
[----:B-----5:R-:W-:Y:S01]  /*68a0*/  FMUL R20, R224, R15 ;  /* 0x0000000fe0147220 */ /* 0x020fe20000400000 */
[----:B------:R-:W-:Y:S01]  /*68b0*/  ISETP.GT.AND P3, PT, R12, 0x10, P1 ;  /* 0x000000100c00780c */ /* 0x000fe20000f64270 */
[----:B------:R-:W-:Y:S02]  /*68c0*/  BSSY B1, `(.L_x_165) ;  /* 0x0000005000017945 */ /* 0x000fe40003800000 */
[----:B------:R-:W-:-:S05]  /*68d0*/  FFMA R31, R31, R16, R20 ;  /* 0x000000101f1f7223 */ /* 0x000fca0000000014 */
[----:B------:R0:W-:Y:S05]  /*68e0*/  @P5 STG.E desc[UR10][R90.64+0x220], R31 ;  /* 0x0002201f5a005986 */ /* 0x0001ea000c10190a */
[----:B------:R-:W-:Y:S05]  /*68f0*/  @!P3 BRA `(.L_x_166) ;  /* 0x000000000004b947 */ /* 0x000fea0003800000 */
[----:B------:R0:W5:Y:S02]  /*6900*/  LDG.E.LTC128B R224, desc[UR10][R166.64+0x200] ;  /* 0x0002000aa6e07981 */ /* 0x000164000c1e1920 */
.L_x_166:
[----:B------:R-:W-:Y:S05]  /*6910*/  BSYNC B1 ;  /* 0x0000000000017941 */ /* 0x000fea0003800000 */
.L_x_165:
[----:B0----5:R-:W-:Y:S01]  /*6920*/  FMUL R5, R224, R15 ;  /* 0x0000000fe0057220 */ /* 0x021fe20000400000 */
[----:B------:R-:W-:Y:S01]  /*6930*/  ISETP.GT.AND P5, PT, R12, 0x11, P1 ;  /* 0x000000110c00780c */ /* 0x000fe20000fa4270 */
[----:B------:R-:W-:Y:S02]  /*6940*/  BSSY B1, `(.L_x_167) ;  /* 0x0000005000017945 */ /* 0x000fe40003800000 */
[----:B------:R-:W-:-:S05]  /*6950*/  FFMA R5, R32, R16, R5 ;  /* 0x0000001020057223 */ /* 0x000fca0000000005 */
[----:B------:R0:W-:Y:S05]  /*6960*/  @P3 STG.E desc[UR10][R168.64+0x200], R5 ;  /* 0x00020005a8003986 */ /* 0x0001ea000c10190a */
[----:B------:R-:W-:Y:S05]  /*6970*/  @!P5 BRA `(.L_x_168) ;  /* 0x000000000004d947 */ /* 0x000fea0003800000 */
[----:B------:R0:W5:Y:S02]  /*6980*/  LDG.E.LTC128B R224, desc[UR10][R96.64+0x200] ;  /* 0x0002000a60e07981 */ /* 0x000164000c1e1920 */
.L_x_168:
[----:B------:R-:W-:Y:S05]  /*6990*/  BSYNC B1 ;  /* 0x0000000000017941 */ /* 0x000fea0003800000 */
.L_x_167:
[----:B-----5:R-:W-:Y:S01]  /*69a0*/  FMUL R20, R224, R15 ;  /* 0x0000000fe0147220 */ /* 0x020fe20000400000 */
[----:B------:R-:W-:Y:S01]  /*69b0*/  ISETP.GT.AND P3, PT, R12, 0x10, P2 ;  /* 0x000000100c00780c */ /* 0x000fe20001764270 */
[----:B------:R-:W-:Y:S02]  /*69c0*/  BSSY B1, `(.L_x_169) ;  /* 0x0000005000017945 */ /* 0x000fe40003800000 */
[----:B------:R-:W-:-:S05]  /*69d0*/  FFMA R33, R33, R16, R20 ;  /* 0x0000001021217223 */ /* 0x000fca0000000014 */
[----:B------:R0:W-:Y:S05]  /*69e0*/  @P5 STG.E desc[UR10][R94.64+0x200], R33 ;  /* 0x000200215e005986 */ /* 0x0001ea000c10190a */
[----:B------:R-:W-:Y:S05]  /*69f0*/  @!P3 BRA `(.L_x_170) ;  /* 0x000000000004b947 */ /* 0x000fea0003800000 */
[----:B------:R0:W5:Y:S02]  /*6a00*/  LDG.E.LTC128B R224, desc[UR10][R166.64+0x220] ;  /* 0x0002200aa6e07981 */ /* 0x000164000c1e1920 */
.L_x_170:
[----:B------:R-:W-:Y:S05]  /*6a10*/  BSYNC B1 ;  /* 0x0000000000017941 */ /* 0x000fea0003800000 */
.L_x_169:
[----:B0----5:R-:W-:Y:S01]  /*6a20*/  FMUL R5, R224, R15 ;  /* 0x0000000fe0057220 */ /* 0x021fe20000400000 */
[----:B------:R-:W-:Y:S01]  /*6a30*/  ISETP.GT.AND P5, PT, R12, 0x11, P2 ;  /* 0x000000110c00780c */ /* 0x000fe200017a4270 */
[----:B------:R-:W-:Y:S02]  /*6a40*/  BSSY B1, `(.L_x_171) ;  /* 0x0000005000017945 */ /* 0x000fe40003800000 */
[----:B------:R-:W-:-:S05]  /*6a50*/  FFMA R5, R34, R16, R5 ;  /* 0x0000001022057223 */ /* 0x000fca0000000005 */
[----:B------:R0:W-:Y:S05]  /*6a60*/  @P3 STG.E desc[UR10][R168.64+0x220], R5 ;  /* 0x00022005a8003986 */ /* 0x0001ea000c10190a */
[----:B------:R-:W-:Y:S05]  /*6a70*/  @!P5 BRA `(.L_x_172) ;  /* 0x000000000004d947 */ /* 0x000fea0003800000 */
[----:B------:R0:W5:Y:S02]  /*6a80*/  LDG.E.LTC128B R224, desc[UR10][R96.64+0x220] ;  /* 0x0002200a60e07981 */ /* 0x000164000c1e1920 */
.L_x_172:
[----:B------:R-:W-:Y:S05]  /*6a90*/  BSYNC B1 ;  /* 0x0000000000017941 */ /* 0x000fea0003800000 */
.L_x_171:
[----:B-----5:R-:W-:Y:S01]  /*6aa0*/  FMUL R20, R224, R15 ;  /* 0x0000000fe0147220 */ /* 0x020fe20000400000 */
[----:B------:R-:W-:Y:S01]  /*6ab0*/  ISETP.GT.AND P3, PT, R12, 0x18, P1 ;  /* 0x000000180c00780c */ /* 0x000fe20000f64270 */
[----:B------:R-:W-:Y:S02]  /*6ac0*/  BSSY B1, `(.L_x_173) ;  /* 0x0000005000017945 */ /* 0x000fe40003800000 */
[----:B------:R-:W-:-:S05]  /*6ad0*/  FFMA R35, R35, R16, R20 ;  /* 0x0000001023237223 */ /* 0x000fca0000000014 */
[----:B------:R0:W-:Y:S05]  /*6ae0*/  @P5 STG.E desc[UR10][R94.64+0x220], R35 ;  /* 0x000220235e005986 */ /* 0x0001ea000c10190a */
[----:B------:R-:W-:Y:S05]  /*6af0*/  @!P3 BRA `(.L_x_174) ;  /* 0x000000000004b947 */ /* 0x000fea0003800000 */
[----:B------:R0:W5:Y:S02]  /*6b00*/  LDG.E.LTC128B R224, desc[UR10][R98.64+0x200] ;  /* 0x0002000a62e07981 */ /* 0x000164000c1e1920 */
.L_x_174:
[----:B------:R-:W-:Y:S05]  /*6b10*/  BSYNC B1 ;  /* 0x0000000000017941 */ /* 0x000fea0003800000 */
.L_x_173:
[----:B0----5:R-:W-:Y:S01]  /*6b20*/  FMUL R5, R224, R15 ;  /* 0x0000000fe0057220 */ /* 0x021fe20000400000 */
[----:B------:R-:W-:Y:S01]  /*6b30*/  ISETP.GT.AND P5, PT, R12, 0x19, P1 ;  /* 0x000000190c00780c */ /* 0x000fe20000fa4270 */
[----:B------:R-:W-:Y:S02]  /*6b40*/  BSSY B1, `(.L_x_175) ;  /* 0x0000005000017945 */ /* 0x000fe40003800000 */
[----:B------:R-:W-:-:S05]  /*6b50*/  FFMA R5, R36, R16, R5 ;  /* 0x0000001024057223 */ /* 0x000fca0000000005 */
[----:B------:R0:W-:Y:S05]  /*6b60*/  @P3 STG.E desc[UR10][R172.64+0x200], R5 ;  /* 0x00020005ac003986 */ /* 0x0001ea000c10190a */
[----:B------:R-:W-:Y:S05]  /*6b70*/  @!P5 BRA `(.L_x_176) ;  /* 0x000000000004d947 */ /* 0x000fea0003800000 */
[----:B------:R0:W5:Y:S02]  /*6b80*/  LDG.E.LTC128B R224, desc[UR10][R100.64+0x200] ;  /* 0x0002000a64e07981 */ /* 0x000164000c1e1920 */
.L_x_176:
[----:B------:R-:W-:Y:S05]  /*6b90*/  BSYNC B1 ;  /* 0x0000000000017941 */ /* 0x000fea0003800000 */
.L_x_175:
[----:B-----5:R-:W-:Y:S01]  /*6ba0*/  FMUL R20, R224, R15 ;  /* 0x0000000fe0147220 */ /* 0x020fe20000400000 */
[----:B------:R-:W-:Y:S01]  /*6bb0*/  ISETP.GT.AND P3, PT, R12, 0x18, P2 ;  /* 0x000000180c00780c */ /* 0x000fe20001764270 */
[----:B------:R-:W-:Y:S02]  /*6bc0*/  BSSY B1, `(.L_x_177) ;  /* 0x0000005000017945 */ /* 0x000fe40003800000 */
[----:B------:R-:W-:-:S05]  /*6bd0*/  FFMA R37, R37, R16, R20 ;  /* 0x0000001025257223 */ /* 0x000fca0000000014 */
[----:B------:R0:W-:Y:S05]  /*6be0*/  @P5 STG.E desc[UR10][R170.64+0x200], R37 ;  /* 0x00020025aa005986 */ /* 0x0001ea000c10190a */
[----:B------:R-:W-:Y:S05]  /*6bf0*/  @!P3 BRA `(.L_x_178) ;  /* 0x000000000004b947 */ /* 0x000fea0003800000 */
[----:B------:R0:W5:Y:S02]  /*6c00*/  LDG.E.LTC128B R224, desc[UR10][R98.64+0x220] ;  /* 0x0002200a62e07981 */ /* 0x000164000c1e1920 */
.L_x_178:
[----:B------:R-:W-:Y:S05]  /*6c10*/  BSYNC B1 ;  /* 0x0000000000017941 */ /* 0x000fea0003800000 */
.L_x_177:
[----:B0----5:R-:W-:Y:S01]  /*6c20*/  FMUL R5, R224, R15 ;  /* 0x0000000fe0057220 */ /* 0x021fe20000400000 */
[----:B------:R-:W-:Y:S01]  /*6c30*/  ISETP.GT.AND P5, PT, R12, 0x19, P2 ;  /* 0x000000190c00780c */ /* 0x000fe200017a4270 */
[----:B------:R-:W-:Y:S02]  /*6c40*/  BSSY B1, `(.L_x_179) ;  /* 0x0000005000017945 */ /* 0x000fe40003800000 */
[----:B------:R-:W-:-:S05]  /*6c50*/  FFMA R5, R38, R16, R5 ;  /* 0x0000001026057223 */ /* 0x000fca0000000005 */
[----:B------:R0:W-:Y:S05]  /*6c60*/  @P3 STG.E desc[UR10][R172.64+0x220], R5 ;  /* 0x00022005ac003986 */ /* 0x0001ea000c10190a */
[----:B------:R-:W-:Y:S05]  /*6c70*/  @!P5 BRA `(.L_x_180) ;  /* 0x000000000004d947 */ /* 0x000fea0003800000 */
[----:B------:R0:W5:Y:S02]  /*6c80*/  LDG.E.LTC128B R224, desc[UR10][R100.64+0x220] ;  /* 0x0002200a64e07981 */ /* 0x000164000c1e1920 */
.L_x_180:
[----:B------:R-:W-:Y:S05]  /*6c90*/  BSYNC B1 ;  /* 0x0000000000017941 */ /* 0x000fea0003800000 */
.L_x_179:
[----:B-----5:R-:W-:Y:S01]  /*6ca0*/  FMUL R20, R224, R15 ;  /* 0x0000000fe0147220 */ /* 0x020fe20000400000 */
[----:B------:R-:W-:Y:S01]  /*6cb0*/  ISETP.GT.AND P3, PT, R12, 0x20, P1 ;  /* 0x000000200c00780c */ /* 0x000fe20000f64270 */
[----:B------:R-:W-:Y:S02]  /*6cc0*/  BSSY B1, `(.L_x_181) ;  /* 0x0000005000017945 */ /* 0x000fe40003800000 */
[----:B------:R-:W-:-:S05]  /*6cd0*/  FFMA R39, R39, R16, R20 ;  /* 0x0000001027277223 */ /* 0x000fca0000000014 */
[----:B------:R0:W-:Y:S05]  /*6ce0*/  @P5 STG.E desc[UR10][R170.64+0x220], R39 ;  /* 0x00022027aa005986 */ /* 0x0001ea000c10190a */
[----:B------:R-:W-:Y:S05]  /*6cf0*/  @!P3 BRA `(.L_x_182) ;  /* 0x000000000004b947 */ /* 0x000fea0003800000 */
[----:B------:R0:W5:Y:S02]  /*6d00*/  LDG.E.LTC128B R224, desc[UR10][R174.64+0x200] ;  /* 0x0002000aaee07981 */ /* 0x000164000c1e1920 */
.L_x_182:
[----:B------:R-:W-:Y:S05]  /*6d10*/  BSYNC B1 ;  /* 0x0000000000017941 */ /* 0x000fea0003800000 */
.L_x_181:
[----:B0----5:R-:W-:Y:S01]  /*6d20*/  FMUL R5, R224, R15 ;  /* 0x0000000fe0057220 */ /* 0x021fe20000400000 */
[----:B------:R-:W-:Y:S01]  /*6d30*/  ISETP.GT.AND P5, PT, R12, 0x21, P1 ;  /* 0x000000210c00780c */ /* 0x000fe20000fa4270 */
[----:B------:R-:W-:Y:S02]  /*6d40*/  BSSY B1, `(.L_x_183) ;  /* 0x0000005000017945 */ /* 0x000fe40003800000 */
[----:B------:R-:W-:-:S05]  /*6d50*/  FFMA R5, R40, R16, R5 ;  /* 0x0000001028057223 */ /* 0x000fca0000000005 */
[----:B------:R0:W-:Y:S05]  /*6d60*/  @P3 STG.E desc[UR10][R176.64+0x200], R5 ;  /* 0x00020005b0003986 */ /* 0x0001ea000c10190a */
[----:B------:R-:W-:Y:S05]  /*6d70*/  @!P5 BRA `(.L_x_184) ;  /* 0x000000000004d947 */ /* 0x000fea0003800000 */
[----:B------:R0:W5:Y:S02]  /*6d80*/  LDG.E.LTC128B R224, desc[UR10][R104.64+0x200] ;  /* 0x0002000a68e07981 */ /* 0x000164000c1e1920 */
.L_x_184:
[----:B------:R-:W-:Y:S05]  /*6d90*/  BSYNC B1 ;  /* 0x0000000000017941 */ /* 0x000fea0003800000 */
.L_x_183:
[----:B-----5:R-:W-:Y:S01]  /*6da0*/  FMUL R20, R224, R15 ;  /* 0x0000000fe0147220 */ /* 0x020fe20000400000 */
[----:B------:R-:W-:Y:S01]  /*6db0*/  ISETP.GT.AND P3, PT, R12, 0x20, P2 ;  /* 0x000000200c00780c */ /* 0x000fe20001764270 */
[----:B------:R-:W-:Y:S02]  /*6dc0*/  BSSY B1, `(.L_x_185) ;  /* 0x0000005000017945 */ /* 0x000fe40003800000 */
[----:B------:R-:W-:-:S05]  /*6dd0*/  FFMA R41, R41, R16, R20 ;  /* 0x0000001029297223 */ /* 0x000fca0000000014 */
[----:B------:R0:W-:Y:S05]  /*6de0*/  @P5 STG.E desc[UR10][R102.64+0x200], R41 ;  /* 0x0002002966005986 */ /* 0x0001ea000c10190a */
[----:B------:R-:W-:Y:S05]  /*6df0*/  @!P3 BRA `(.L_x_186) ;  /* 0x000000000004b947 */ /* 0x000fea0003800000 */
[----:B------:R0:W5:Y:S02]  /*6e00*/  LDG.E.LTC128B R224, desc[UR10][R174.64+0x220] ;  /* 0x0002200aaee07981 */ /* 0x000164000c1e1920 */
.L_x_186:
[----:B------:R-:W-:Y:S05]  /*6e10*/  BSYNC B1 ;  /* 0x0000000000017941 */ /* 0x000fea0003800000 */
.L_x_185:
[----:B0----5:R-:W-:Y:S01]  /*6e20*/  FMUL R5, R224, R15 ;  /* 0x0000000fe0057220 */ /* 0x021fe20000400000 */
[----:B------:R-:W-:Y:S01]  /*6e30*/  ISETP.GT.AND P5, PT, R12, 0x21, P2 ;  /* 0x000000210c00780c */ /* 0x000fe200017a4270 */
[----:B------:R-:W-:Y:S02]  /*6e40*/  BSSY B1, `(.L_x_187) ;  /* 0x0000005000017945 */ /* 0x000fe40003800000 */
[----:B------:R-:W-:-:S05]  /*6e50*/  FFMA R5, R42, R16, R5 ;  /* 0x000000102a057223 */ /* 0x000fca0000000005 */
[----:B------:R0:W-:Y:S05]  /*6e60*/  @P3 STG.E desc[UR10][R176.64+0x220], R5 ;  /* 0x00022005b0003986 */ /* 0x0001ea000c10190a */
[----:B------:R-:W-:Y:S05]  /*6e70*/  @!P5 BRA `(.L_x_188) ;  /* 0x000000000004d947 */ /* 0x000fea0003800000 */
[----:B------:R0:W5:Y:S02]  /*6e80*/  LDG.E.LTC128B R224, desc[UR10][R104.64+0x220] ;  /* 0x0002200a68e07981 */ /* 0x000164000c1e1920 */
.L_x_188:
[----:B------:R-:W-:Y:S05]  /*6e90*/  BSYNC B1 ;  /* 0x0000000000017941 */ /* 0x000fea0003800000 */
.L_x_187:
[----:B-----5:R-:W-:Y:S01]  /*6ea0*/  FMUL R20, R224, R15 ;  /* 0x0000000fe0147220 */ /* 0x020fe20000400000 */
[----:B------:R-:W-:Y:S01]  /*6eb0*/  ISETP.GT.AND P3, PT, R12, 0x28, P1 ;  /* 0x000000280c00780c */ /* 0x000fe20000f64270 */
[----:B------:R-:W-:Y:S02]  /*6ec0*/  BSSY B1, `(.L_x_189) ;  /* 0x0000005000017945 */ /* 0x000fe40003800000 */
[----:B------:R-:W-:-:S05]  /*6ed0*/  FFMA R43, R43, R16, R20 ;  /* 0x000000102b2b7223 */ /* 0x000fca0000000014 */
[----:B------:R0:W-:Y:S05]  /*6ee0*/  @P5 STG.E desc[UR10][R102.64+0x220], R43 ;  /* 0x0002202b66005986 */ /* 0x0001ea000c10190a */
[----:B------:R-:W-:Y:S05]  /*6ef0*/  @!P3 BRA `(.L_x_190) ;  /* 0x000000000004b947 */ /* 0x000fea0003800000 */
[----:B------:R0:W5:Y:S02]  /*6f00*/  LDG.E.LTC128B R224, desc[UR10][R106.64+0x200] ;  /* 0x0002000a6ae07981 */ /* 0x000164000c1e1920 */
.L_x_190:
[----:B------:R-:W-:Y:S05]  /*6f10*/  BSYNC B1 ;  /* 0x0000000000017941 */ /* 0x000fea0003800000 */
.L_x_189:
[----:B0----5:R-:W-:Y:S01]  /*6f20*/  FMUL R5, R224, R15 ;  /* 0x0000000fe0057220 */ /* 0x021fe20000400000 */
[----:B------:R-:W-:Y:S01]  /*6f30*/  ISETP.GT.AND P5, PT, R12, 0x29, P1 ;  /* 0x000000290c00780c */ /* 0x000fe20000fa4270 */
[----:B------:R-:W-:Y:S02]  /*6f40*/  BSSY B1, `(.L_x_191) ;  /* 0x0000005000017945 */ /* 0x000fe40003800000 */
[----:B------:R-:W-:-:S05]  /*6f50*/  FFMA R5, R44, R16, R5 ;  /* 0x000000102c057223 */ /* 0x000fca0000000005 */
[----:B------:R0:W-:Y:S05]  /*6f60*/  @P3 STG.E desc[UR10][R180.64+0x200], R5 ;  /* 0x00020005b4003986 */ /* 0x0001ea000c10190a */
[----:B------:R-:W-:Y:S05]  /*6f70*/  @!P5 BRA `(.L_x_192) ;  /* 0x000000000004d947 */ /* 0x000fea0003800000 */
[----:B------:R0:W5:Y:S02]  /*6f80*/  LDG.E.LTC128B R224, desc[UR10][R108.64+0x200] ;  /* 0x0002000a6ce07981 */ /* 0x000164000c1e1920 */
.L_x_192:
[----:B------:R-:W-:Y:S05]  /*6f90*/  BSYNC B1 ;  /* 0x0000000000017941 */ /* 0x000fea0003800000 */
.L_x_191:
[----:B-----5:R-:W-:Y:S01]  /*6fa0*/  FMUL R20, R224, R15 ;  /* 0x0000000fe0147220 */ /* 0x020fe20000400000 */
[----:B------:R-:W-:Y:S01]  /*6fb0*/  ISETP.GT.AND P3, PT, R12, 0x28, P2 ;  /* 0x000000280c00780c */ /* 0x000fe20001764270 */
[----:B------:R-:W-:Y:S02]  /*6fc0*/  BSSY B1, `(.L_x_193) ;  /* 0x0000005000017945 */ /* 0x000fe40003800000 */
[----:B------:R-:W-:-:S05]  /*6fd0*/  FFMA R45, R45, R16, R20 ;  /* 0x000000102d2d7223 */ /* 0x000fca0000000014 */
[----:B------:R0:W-:Y:S05]  /*6fe0*/  @P5 STG.E desc[UR10][R178.64+0x200], R45 ;  /* 0x0002002db2005986 */ /* 0x0001ea000c10190a */
[----:B------:R-:W-:Y:S05]  /*6ff0*/  @!P3 BRA `(.L_x_194) ;  /* 0x000000000004b947 */ /* 0x000fea0003800000 */
[----:B------:R0:W5:Y:S02]  /*7000*/  LDG.E.LTC128B R224, desc[UR10][R106.64+0x220] ;  /* 0x0002200a6ae07981 */ /* 0x000164000c1e1920 */
.L_x_194:
[----:B------:R-:W-:Y:S05]  /*7010*/  BSYNC B1 ;  /* 0x0000000000017941 */ /* 0x000fea0003800000 */
.L_x_193:
[----:B0----5:R-:W-:Y:S01]  /*7020*/  FMUL R5, R224, R15 ;  /* 0x0000000fe0057220 */ /* 0x021fe20000400000 */
[----:B------:R-:W-:Y:S01]  /*7030*/  ISETP.GT.AND P5, PT, R12, 0x29, P2 ;  /* 0x000000290c00780c */ /* 0x000fe200017a4270 */
[----:B------:R-:W-:Y:S02]  /*7040*/  BSSY B1, `(.L_x_195) ;  /* 0x0000005000017945 */ /* 0x000fe40003800000 */
[----:B------:R-:W-:-:S05]  /*7050*/  FFMA R5, R46, R16, R5 ;  /* 0x000000102e057223 */ /* 0x000fca0000000005 */
[----:B------:R0:W-:Y:S05]  /*7060*/  @P3 STG.E desc[UR10][R180.64+0x220], R5 ;  /* 0x00022005b4003986 */ /* 0x0001ea000c10190a */
[----:B------:R-:W-:Y:S05]  /*7070*/  @!P5 BRA `(.L_x_196) ;  /* 0x000000000004d947 */ /* 0x000fea0003800000 */
[----:B------:R0:W5:Y:S02]  /*7080*/  LDG.E.LTC128B R224, desc[UR10][R108.64+0x220] ;  /* 0x0002200a6ce07981 */ /* 0x000164000c1e1920 */
.L_x_196:
[----:B------:R-:W-:Y:S05]  /*7090*/  BSYNC B1 ;  /* 0x0000000000017941 */ /* 0x000fea0003800000 */
.L_x_195:
[----:B-----5:R-:W-:Y:S01]  /*70a0*/  FMUL R20, R224, R15 ;  /* 0x0000000fe0147220 */ /* 0x020fe20000400000 */
[----:B------:R-:W-:Y:S01]  /*70b0*/  ISETP.GT.AND P3, PT, R12, 0x30, P1 ;  /* 0x000000300c00780c */ /* 0x000fe20000f64270 */
[----:B------:R-:W-:Y:S02]  /*70c0*/  BSSY B1, `(.L_x_197) ;  /* 0x0000005000017945 */ /* 0x000fe40003800000 */
[----:B------:R-:W-:-:S05]  /*70d0*/  FFMA R47, R47, R16, R20 ;  /* 0x000000102f2f7223 */ /* 0x000fca0000000014 */
[----:B------:R0:W-:Y:S05]  /*70e0*/  @P5 STG.E desc[UR10][R178.64+0x220], R47 ;  /* 0x0002202fb2005986 */ /* 0x0001ea000c10190a */
[----:B------:R-:W-:Y:S05]  /*70f0*/  @!P3 BRA `(.L_x_198) ;  /* 0x000000000004b947 */ /* 0x000fea0003800000 */
[----:B------:R0:W5:Y:S02]  /*7100*/  LDG.E.LTC128B R224, desc[UR10][R182.64+0x200] ;  /* 0x0002000ab6e07981 */ /* 0x000164000c1e1920 */
.L_x_198:
[----:B------:R-:W-:Y:S05]  /*7110*/  BSYNC B1 ;  /* 0x0000000000017941 */ /* 0x000fea0003800000 */
.L_x_197:
[----:B0----5:R-:W-:Y:S01]  /*7120*/  FMUL R5, R224, R15 ;  /* 0x0000000fe0057220 */ /* 0x021fe20000400000 */
[----:B------:R-:W-:Y:S01]  /*7130*/  ISETP.GT.AND P5, PT, R12, 0x31, P1 ;  /* 0x000000310c00780c */ /* 0x000fe20000fa4270 */
[----:B------:R-:W-:Y:S02]  /*7140*/  BSSY B1, `(.L_x_199) ;  /* 0x0000005000017945 */ /* 0x000fe40003800000 */
[----:B------:R-:W-:-:S05]  /*7150*/  FFMA R5, R48, R16, R5 ;  /* 0x0000001030057223 */ /* 0x000fca0000000005 */
[----:B------:R0:W-:Y:S05]  /*7160*/  @P3 STG.E desc[UR10][R186.64+0x200], R5 ;  /* 0x00020005ba003986 */ /* 0x0001ea000c10190a */
[----:B------:R-:W-:Y:S05]  /*7170*/  @!P5 BRA `(.L_x_200) ;  /* 0x000000000004d947 */ /* 0x000fea0003800000 */
[----:B------:R0:W5:Y:S02]  /*7180*/  LDG.E.LTC128B R224, desc[UR10][R110.64+0x200] ;  /* 0x0002000a6ee07981 */ /* 0x000164000c1e1920 */
.L_x_200:
[----:B------:R-:W-:Y:S05]  /*7190*/  BSYNC B1 ;  /* 0x0000000000017941 */ /* 0x000fea0003800000 */
.L_x_199:
[----:B-----5:R-:W-:Y:S01]  /*71a0*/  FMUL R20, R224, R15 ;  /* 0x0000000fe0147220 */ /* 0x020fe20000400000 */
[----:B------:R-:W-:Y:S01]  /*71b0*/  ISETP.GT.AND P3, PT, R12, 0x30, P2 ;  /* 0x000000300c00780c */ /* 0x000fe20001764270 */
[----:B------:R-:W-:Y:S02]  /*71c0*/  BSSY B1, `(.L_x_201) ;  /* 0x0000005000017945 */ /* 0x000fe40003800000 */
[----:B------:R-:W-:-:S05]  /*71d0*/  FFMA R49, R49, R16, R20 ;  /* 0x0000001031317223 */ /* 0x000fca0000000014 */
[----:B------:R0:W-:Y:S05]  /*71e0*/  @P5 STG.E desc[UR10][R184.64+0x200], R49 ;  /* 0x00020031b8005986 */ /* 0x0001ea000c10190a */
[----:B------:R-:W-:Y:S05]  /*71f0*/  @!P3 BRA `(.L_x_202) ;  /* 0x000000000004b947 */ /* 0x000fea0003800000 */
[----:B------:R0:W5:Y:S02]  /*7200*/  LDG.E.LTC128B R224, desc[UR10][R182.64+0x220] ;  /* 0x0002200ab6e07981 */ /* 0x000164000c1e1920 */
.L_x_202:
[----:B------:R-:W-:Y:S05]  /*7210*/  BSYNC B1 ;  /* 0x0000000000017941 */ /* 0x000fea0003800000 */
.L_x_201:
[----:B0----5:R-:W-:Y:S01]  /*7220*/  FMUL R5, R224, R15 ;  /* 0x0000000fe0057220 */ /* 0x021fe20000400000 */
[----:B------:R-:W-:Y:S01]  /*7230*/  ISETP.GT.AND P5, PT, R12, 0x31, P2 ;  /* 0x000000310c00780c */ /* 0x000fe200017a4270 */
[----:B------:R-:W-:Y:S02]  /*7240*/  BSSY B1, `(.L_x_203) ;  /* 0x0000005000017945 */ /* 0x000fe40003800000 */
[----:B------:R-:W-:-:S05]  /*7250*/  FFMA R5, R50, R16, R5 ;  /* 0x0000001032057223 */ /* 0x000fca0000000005 */
[----:B------:R0:W-:Y:S05]  /*7260*/  @P3 STG.E desc[UR10][R186.64+0x220], R5 ;  /* 0x00022005ba003986 */ /* 0x0001ea000c10190a */
[----:B------:R-:W-:Y:S05]  /*7270*/  @!P5 BRA `(.L_x_204) ;  /* 0x000000000004d947 */ /* 0x000fea0003800000 */
[----:B------:R0:W5:Y:S02]  /*7280*/  LDG.E.LTC128B R224, desc[UR10][R110.64+0x220] ;  /* 0x0002200a6ee07981 */ /* 0x000164000c1e1920 */
.L_x_204:
[----:B------:R-:W-:Y:S05]  /*7290*/  BSYNC B1 ;  /* 0x0000000000017941 */ /* 0x000fea0003800000 */
.L_x_203:
[----:B-----5:R-:W-:Y:S01]  /*72a0*/  FMUL R20, R224, R15 ;  /* 0x0000000fe0147220 */ /* 0x020fe20000400000 */
[----:B------:R-:W-:Y:S01]  /*72b0*/  ISETP.GT.AND P3, PT, R12, 0x38, P1 ;  /* 0x000000380c00780c */ /* 0x000fe20000f64270 */
[----:B------:R-:W-:Y:S02]  /*72c0*/  BSSY B1, `(.L_x_205) ;  /* 0x0000005000017945 */ /* 0x000fe40003800000 */
[----:B------:R-:W-:-:S05]  /*72d0*/  FFMA R51, R51, R16, R20 ;  /* 0x0000001033337223 */ /* 0x000fca0000000014 */
[----:B------:R0:W-:Y:S05]  /*72e0*/  @P5 STG.E desc[UR10][R184.64+0x220], R51 ;  /* 0x00022033b8005986 */ /* 0x0001ea000c10190a */
[----:B------:R-:W-:Y:S05]  /*72f0*/  @!P3 BRA `(.L_x_206) ;  /* 0x000000000004b947 */ /* 0x000fea0003800000 */
[----:B------:R0:W5:Y:S02]  /*7300*/  LDG.E.LTC128B R224, desc[UR10][R114.64+0x200] ;  /* 0x0002000a72e07981 */ /* 0x000164000c1e1920 */
.L_x_206:
[----:B------:R-:W-:Y:S05]  /*7310*/  BSYNC B1 ;  /* 0x0000000000017941 */ /* 0x000fea0003800000 */
.L_x_205:
[----:B0----5:R-:W-:Y:S01]  /*7320*/  FMUL R5, R224, R15 ;  /* 0x0000000fe0057220 */ /* 0x021fe20000400000 */
[----:B------:R-:W-:Y:S01]  /*7330*/  ISETP.GT.AND P5, PT, R12, 0x39, P1 ;  /* 0x000000390c00780c */ /* 0x000fe20000fa4270 */
[----:B------:R-:W-:Y:S02]  /*7340*/  BSSY B1, `(.L_x_207) ;  /* 0x0000005000017945 */ /* 0x000fe40003800000 */
[----:B------:R-:W-:-:S05]  /*7350*/  FFMA R5, R52, R16, R5 ;  /* 0x0000001034057223 */ /* 0x000fca0000000005 */
[----:B------:R0:W-:Y:S05]  /*7360*/  @P3 STG.E desc[UR10][R188.64+0x200], R5 ;  /* 0x00020005bc003986 */ /* 0x0001ea000c10190a */
[----:B------:R-:W-:Y:S05]  /*7370*/  @!P5 BRA `(.L_x_208) ;  /* 0x000000000004d947 */ /* 0x000fea0003800000 */
[----:B------:R0:W5:Y:S02]  /*7380*/  LDG.E.LTC128B R224, desc[UR10][R116.64+0x200] ;  /* 0x0002000a74e07981 */ /* 0x000164000c1e1920 */
.L_x_208:
[----:B------:R-:W-:Y:S05]  /*7390*/  BSYNC B1 ;  /* 0x0000000000017941 */ /* 0x000fea0003800000 */
.L_x_207:
[----:B-----5:R-:W-:Y:S01]  /*73a0*/  FMUL R20, R224, R15 ;  /* 0x0000000fe0147220 */ /* 0x020fe20000400000 */
[----:B------:R-:W-:Y:S01]  /*73b0*/  ISETP.GT.AND P3, PT, R12, 0x38, P2 ;  /* 0x000000380c00780c */ /* 0x000fe20001764270 */
[----:B------:R-:W-:Y:S02]  /*73c0*/  BSSY B1, `(.L_x_209) ;  /* 0x0000005000017945 */ /* 0x000fe40003800000 */
[----:B------:R-:W-:-:S05]  /*73d0*/  FFMA R53, R53, R16, R20 ;  /* 0x0000001035357223 */ /* 0x000fca0000000014 */
[----:B------:R0:W-:Y:S05]  /*73e0*/  @P5 STG.E desc[UR10][R112.64+0x200], R53 ;  /* 0x0002003570005986 */ /* 0x0001ea000c10190a */
[----:B------:R-:W-:Y:S05]  /*73f0*/  @!P3 BRA `(.L_x_210) ;  /* 0x000000000004b947 */ /* 0x000fea0003800000 */
[----:B------:R0:W5:Y:S02]  /*7400*/  LDG.E.LTC128B R224, desc[UR10][R114.64+0x220] ;  /* 0x0002200a72e07981 */ /* 0x000164000c1e1920 */
.L_x_210:
[----:B------:R-:W-:Y:S05]  /*7410*/  BSYNC B1 ;  /* 0x0000000000017941 */ /* 0x000fea0003800000 */
.L_x_209:
[----:B0----5:R-:W-:Y:S01]  /*7420*/  FMUL R5, R224, R15 ;  /* 0x0000000fe0057220 */ /* 0x021fe20000400000 */
[----:B------:R-:W-:Y:S01]  /*7430*/  ISETP.GT.AND P5, PT, R12, 0x39, P2 ;  /* 0x000000390c00780c */ /* 0x000fe200017a4270 */
[----:B------:R-:W-:Y:S02]  /*7440*/  BSSY B1, `(.L_x_211) ;  /* 0x0000005000017945 */ /* 0x000fe40003800000 */
[----:B------:R-:W-:-:S05]  /*7450*/  FFMA R5, R54, R16, R5 ;  /* 0x0000001036057223 */ /* 0x000fca0000000005 */
[----:B------:R0:W-:Y:S05]  /*7460*/  @P3 STG.E desc[UR10][R188.64+0x220], R5 ;  /* 0x00022005bc003986 */ /* 0x0001ea000c10190a */
[----:B------:R-:W-:Y:S05]  /*7470*/  @!P5 BRA `(.L_x_212) ;  /* 0x000000000004d947 */ /* 0x000fea0003800000 */
[----:B------:R0:W5:Y:S02]  /*7480*/  LDG.E.LTC128B R224, desc[UR10][R116.64+0x220] ;  /* 0x0002200a74e07981 */ /* 0x000164000c1e1920 */
.L_x_212:
[----:B------:R-:W-:Y:S05]  /*7490*/  BSYNC B1 ;  /* 0x0000000000017941 */ /* 0x000fea0003800000 */
.L_x_211:
[----:B-----5:R-:W-:Y:S01]  /*74a0*/  FMUL R20, R224, R15 ;  /* 0x0000000fe0147220 */ /* 0x020fe20000400000 */
[----:B------:R-:W-:Y:S01]  /*74b0*/  ISETP.GT.AND P3, PT, R12, 0x40, P1 ;  /* 0x000000400c00780c */ /* 0x000fe20000f64270 */
[----:B------:R-:W-:Y:S02]  /*74c0*/  BSSY B1, `(.L_x_213) ;  /* 0x0000005000017945 */ /* 0x000fe40003800000 */
[----:B------:R-:W-:-:S05]  /*74d0*/  FFMA R55, R55, R16, R20 ;  /* 0x0000001037377223 */ /* 0x000fca0000000014 */
[----:B------:R0:W-:Y:S05]  /*74e0*/  @P5 STG.E desc[UR10][R112.64+0x220], R55 ;  /* 0x0002203770005986 */ /* 0x0001ea000c10190a */
[----:B------:R-:W-:Y:S05]  /*74f0*/  @!P3 BRA `(.L_x_214) ;  /* 0x000000000004b947 */ /* 0x000fea0003800000 */
[----:B------:R0:W5:Y:S02]  /*7500*/  LDG.E.LTC128B R224, desc[UR10][R118.64+0x200] ;  /* 0x0002000a76e07981 */ /* 0x000164000c1e1920 */
.L_x_214:
[----:B------:R-:W-:Y:S05]  /*7510*/  BSYNC B1 ;  /* 0x0000000000017941 */ /* 0x000fea0003800000 */
.L_x_213:
[----:B0----5:R-:W-:Y:S01]  /*7520*/  FMUL R5, R224, R15 ;  /* 0x0000000fe0057220 */ /* 0x021fe20000400000 */
[----:B------:R-:W-:Y:S01]  /*7530*/  ISETP.GT.AND P5, PT, R12, 0x41, P1 ;  /* 0x000000410c00780c */ /* 0x000fe20000fa4270 */
[----:B------:R-:W-:Y:S02]  /*7540*/  BSSY B1, `(.L_x_215) ;  /* 0x0000005000017945 */ /* 0x000fe40003800000 */
[----:B------:R-:W-:-:S05]  /*7550*/  FFMA R5, R56, R16, R5 ;  /* 0x0000001038057223 */ /* 0x000fca0000000005 */
[----:B------:R0:W-:Y:S05]  /*7560*/  @P3 STG.E desc[UR10][R192.64+0x200], R5 ;  /* 0x00020005c0003986 */ /* 0x0001ea000c10190a */
[----:B------:R-:W-:Y:S05]  /*7570*/  @!P5 BRA `(.L_x_216) ;  /* 0x000000000004d947 */ /* 0x000fea0003800000 */
[----:B------:R0:W5:Y:S02]  /*7580*/  LDG.E.LTC128B R224, desc[UR10][R120.64+0x200] ;  /* 0x0002000a78e07981 */ /* 0x000164000c1e1920 */
.L_x_216:
[----:B------:R-:W-:Y:S05]  /*7590*/  BSYNC B1 ;  /* 0x0000000000017941 */ /* 0x000fea0003800000 */
.L_x_215:
[----:B-----5:R-:W-:Y:S01]  /*75a0*/  FMUL R20, R224, R15 ;  /* 0x0000000fe0147220 */ /* 0x020fe20000400000 */
[----:B------:R-:W-:Y:S01]  /*75b0*/  ISETP.GT.AND P3, PT, R12, 0x40, P2 ;  /* 0x000000400c00780c */ /* 0x000fe20001764270 */
[----:B------:R-:W-:Y:S02]  /*75c0*/  BSSY B1, `(.L_x_217) ;  /* 0x0000005000017945 */ /* 0x000fe40003800000 */
[----:B------:R-:W-:-:S05]  /*75d0*/  FFMA R57, R57, R16, R20 ;  /* 0x0000001039397223 */ /* 0x000fca0000000014 */
[----:B------:R0:W-:Y:S05]  /*75e0*/  @P5 STG.E desc[UR10][R190.64+0x200], R57 ;  /* 0x00020039be005986 */ /* 0x0001ea000c10190a */
[----:B------:R-:W-:Y:S05]  /*75f0*/  @!P3 BRA `(.L_x_218) ;  /* 0x000000000004b947 */ /* 0x000fea0003800000 */
[----:B------:R0:W5:Y:S02]  /*7600*/  LDG.E.LTC128B R224, desc[UR10][R118.64+0x220] ;  /* 0x0002200a76e07981 */ /* 0x000164000c1e1920 */
.L_x_218:
[----:B------:R-:W-:Y:S05]  /*7610*/  BSYNC B1 ;  /* 0x0000000000017941 */ /* 0x000fea0003800000 */
.L_x_217:
[----:B0----5:R-:W-:Y:S01]  /*7620*/  FMUL R5, R224, R15 ;  /* 0x0000000fe0057220 */ /* 0x021fe20000400000 */
[----:B------:R-:W-:Y:S01]  /*7630*/  ISETP.GT.AND P5, PT, R12, 0x41, P2 ;  /* 0x000000410c00780c */ /* 0x000fe200017a4270 */
[----:B------:R-:W-:Y:S02]  /*7640*/  BSSY B1, `(.L_x_219) ;  /* 0x0000005000017945 */ /* 0x000fe40003800000 */
[----:B------:R-:W-:-:S05]  /*7650*/  FFMA R5, R58, R16, R5 ;  /* 0x000000103a057223 */ /* 0x000fca0000000005 */
[----:B------:R0:W-:Y:S05]  /*7660*/  @P3 STG.E desc[UR10][R192.64+0x220], R5 ;  /* 0x00022005c0003986 */ /* 0x0001ea000c10190a */
[----:B------:R-:W-:Y:S05]  /*7670*/  @!P5 BRA `(.L_x_220) ;  /* 0x000000000004d947 */ /* 0x000fea0003800000 */
[----:B------:R0:W5:Y:S02]  /*7680*/  LDG.E.LTC128B R224, desc[UR10][R120.64+0x220] ;  /* 0x0002200a78e07981 */ /* 0x000164000c1e1920 */
.L_x_220:
[----:B------:R-:W-:Y:S05]  /*7690*/  BSYNC B1 ;  /* 0x0000000000017941 */ /* 0x000fea0003800000 */
.L_x_219:
[----:B-----5:R-:W-:Y:S01]  /*76a0*/  FMUL R20, R224, R15 ;  /* 0x0000000fe0147220 */ /* 0x020fe20000400000 */
[----:B------:R-:W-:Y:S01]  /*76b0*/  ISETP.GT.AND P3, PT, R12, 0x48, P1 ;  /* 0x000000480c00780c */ /* 0x000fe20000f64270 */
[----:B------:R-:W-:Y:S02]  /*76c0*/  BSSY B1, `(.L_x_221) ;  /* 0x0000005000017945 */ /* 0x000fe40003800000 */
[----:B------:R-:W-:-:S05]  /*76d0*/  FFMA R59, R59, R16, R20 ;  /* 0x000000103b3b7223 */ /* 0x000fca0000000014 */
[----:B------:R0:W-:Y:S05]  /*76e0*/  @P5 STG.E desc[UR10][R190.64+0x220], R59 ;  /* 0x0002203bbe005986 */ /* 0x0001ea000c10190a */
[----:B------:R-:W-:Y:S05]  /*76f0*/  @!P3 BRA `(.L_x_222) ;  /* 0x000000000004b947 */ /* 0x000fea0003800000 */
[----:B------:R0:W5:Y:S02]  /*7700*/  LDG.E.LTC128B R224, desc[UR10][R194.64+0x200] ;  /* 0x0002000ac2e07981 */ /* 0x000164000c1e1920 */
.L_x_222:
[----:B------:R-:W-:Y:S05]  /*7710*/  BSYNC B1 ;  /* 0x0000000000017941 */ /* 0x000fea0003800000 */
.L_x_221:
[----:B0----5:R-:W-:Y:S01]  /*7720*/  FMUL R5, R224, R15 ;  /* 0x0000000fe0057220 */ /* 0x021fe20000400000 */
[----:B------:R-:W-:Y:S01]  /*7730*/  ISETP.GT.AND P5, PT, R12, 0x49, P1 ;  /* 0x000000490c00780c */ /* 0x000fe20000fa4270 */
[----:B------:R-:W-:Y:S02]  /*7740*/  BSSY B1, `(.L_x_223) ;  /* 0x0000005000017945 */ /* 0x000fe40003800000 */
[----:B------:R-:W-:-:S05]  /*7750*/  FFMA R5, R60, R16, R5 ;  /* 0x000000103c057223 */ /* 0x000fca0000000005 */
[----:B------:R0:W-:Y:S05]  /*7760*/  @P3 STG.E desc[UR10][R196.64+0x200], R5 ;  /* 0x00020005c4003986 */ /* 0x0001ea000c10190a */
[----:B------:R-:W-:Y:S05]  /*7770*/  @!P5 BRA `(.L_x_224) ;  /* 0x000000000004d947 */ /* 0x000fea0003800000 */
[----:B------:R0:W5:Y:S02]  /*7780*/  LDG.E.LTC128B R224, desc[UR10][R124.64+0x200] ;  /* 0x0002000a7ce07981 */ /* 0x000164000c1e1920 */
.L_x_224:
[----:B------:R-:W-:Y:S05]  /*7790*/  BSYNC B1 ;  /* 0x0000000000017941 */ /* 0x000fea0003800000 */
.L_x_223:
[----:B-----5:R-:W-:Y:S01]  /*77a0*/  FMUL R20, R224, R15 ;  /* 0x0000000fe0147220 */ /* 0x020fe20000400000 */
[----:B------:R-:W-:Y:S01]  /*77b0*/  ISETP.GT.AND P3, PT, R12, 0x48, P2 ;  /* 0x000000480c00780c */ /* 0x000fe20001764270 */
[----:B------:R-:W-:Y:S02]  /*77c0*/  BSSY B1, `(.L_x_225) ;  /* 0x0000005000017945 */ /* 0x000fe40003800000 */
[----:B------:R-:W-:-:S05]  /*77d0*/  FFMA R61, R61, R16, R20 ;  /* 0x000000103d3d7223 */ /* 0x000fca0000000014 */
[----:B------:R0:W-:Y:S05]  /*77e0*/  @P5 STG.E desc[UR10][R122.64+0x200], R61 ;  /* 0x0002003d7a005986 */ /* 0x0001ea000c10190a */
[----:B------:R-:W-:Y:S05]  /*77f0*/  @!P3 BRA `(.L_x_226) ;  /* 0x000000000004b947 */ /* 0x000fea0003800000 */
[----:B------:R0:W5:Y:S02]  /*7800*/  LDG.E.LTC128B R224, desc[UR10][R194.64+0x220] ;  /* 0x0002200ac2e07981 */ /* 0x000164000c1e1920 */
.L_x_226:
[----:B------:R-:W-:Y:S05]  /*7810*/  BSYNC B1 ;  /* 0x0000000000017941 */ /* 0x000fea0003800000 */
.L_x_225:
[----:B0----5:R-:W-:Y:S01]  /*7820*/  FMUL R5, R224, R15 ;  /* 0x0000000fe0057220 */ /* 0x021fe20000400000 */
[----:B------:R-:W-:Y:S01]  /*7830*/  ISETP.GT.AND P5, PT, R12, 0x49, P2 ;  /* 0x000000490c00780c */ /* 0x000fe200017a4270 */
[----:B------:R-:W-:Y:S02]  /*7840*/  BSSY B1, `(.L_x_227) ;  /* 0x0000005000017945 */ /* 0x000fe40003800000 */
[----:B------:R-:W-:-:S05]  /*7850*/  FFMA R5, R62, R16, R5 ;  /* 0x000000103e057223 */ /* 0x000fca0000000005 */
[----:B------:R0:W-:Y:S05]  /*7860*/  @P3 STG.E desc[UR10][R196.64+0x220], R5 ;  /* 0x00022005c4003986 */ /* 0x0001ea000c10190a */
[----:B------:R-:W-:Y:S05]  /*7870*/  @!P5 BRA `(.L_x_228) ;  /* 0x000000000004d947 */ /* 0x000fea0003800000 */
[----:B------:R0:W5:Y:S02]  /*7880*/  LDG.E.LTC128B R224, desc[UR10][R124.64+0x220] ;  /* 0x0002200a7ce07981 */ /* 0x000164000c1e1920 */
.L_x_228:
[----:B------:R-:W-:Y:S05]  /*7890*/  BSYNC B1 ;  /* 0x0000000000017941 */ /* 0x000fea0003800000 */
.L_x_227:
[----:B-----5:R-:W-:Y:S01]  /*78a0*/  FMUL R20, R224, R15 ;  /* 0x0000000fe0147220 */ /* 0x020fe20000400000 */
[----:B------:R-:W-:Y:S01]  /*78b0*/  ISETP.GT.AND P3, PT, R12, 0x50, P1 ;  /* 0x000000500c00780c */ /* 0x000fe20000f64270 */
[----:B------:R-:W-:Y:S02]  /*78c0*/  BSSY B1, `(.L_x_229) ;  /* 0x0000005000017945 */ /* 0x000fe40003800000 */
[----:B------:R-:W-:-:S05]  /*78d0*/  FFMA R63, R63, R16, R20 ;  /* 0x000000103f3f7223 */ /* 0x000fca0000000014 */
[----:B------:R0:W-:Y:S05]  /*78e0*/  @P5 STG.E desc[UR10][R122.64+0x220], R63 ;  /* 0x0002203f7a005986 */ /* 0x0001ea000c10190a */
[----:B------:R-:W-:Y:S05]  /*78f0*/  @!P3 BRA `(.L_x_230) ;  /* 0x000000000004b947 */ /* 0x000fea0003800000 */
[----:B------:R0:W5:Y:S02]  /*7900*/  LDG.E.LTC128B R224, desc[UR10][R198.64+0x200] ;  /* 0x0002000ac6e07981 */ /* 0x000164000c1e1920 */
.L_x_230:
[----:B------:R-:W-:Y:S05]  /*7910*/  BSYNC B1 ;  /* 0x0000000000017941 */ /* 0x000fea0003800000 */
.L_x_229:
[----:B0----5:R-:W-:Y:S01]  /*7920*/  FMUL R5, R224, R15 ;  /* 0x0000000fe0057220 */ /* 0x021fe20000400000 */
[----:B------:R-:W-:Y:S01]  /*7930*/  ISETP.GT.AND P5, PT, R12, 0x51, P1 ;  /* 0x000000510c00780c */ /* 0x000fe20000fa4270 */
[----:B------:R-:W-:Y:S02]  /*7940*/  BSSY B1, `(.L_x_231) ;  /* 0x0000005000017945 */ /* 0x000fe40003800000 */
[----:B------:R-:W-:-:S05]  /*7950*/  FFMA R5, R64, R16, R5 ;  /* 0x0000001040057223 */ /* 0x000fca0000000005 */
[----:B------:R0:W-:Y:S05]  /*7960*/  @P3 STG.E desc[UR10][R200.64+0x200], R5 ;  /* 0x00020005c8003986 */ /* 0x0001ea000c10190a */
[----:B------:R-:W-:Y:S05]  /*7970*/  @!P5 BRA `(.L_x_232) ;  /* 0x000000000004d947 */ /* 0x000fea0003800000 */
[----:B------:R0:W5:Y:S02]  /*7980*/  LDG.E.LTC128B R224, desc[UR10][R128.64+0x200] ;  /* 0x0002000a80e07981 */ /* 0x000164000c1e1920 */
.L_x_232:
[----:B------:R-:W-:Y:S05]  /*7990*/  BSYNC B1 ;  /* 0x0000000000017941 */ /* 0x000fea0003800000 */
.L_x_231:
[----:B-----5:R-:W-:Y:S01]  /*79a0*/  FMUL R20, R224, R15 ;  /* 0x0000000fe0147220 */ /* 0x020fe20000400000 */
[----:B------:R-:W-:Y:S01]  /*79b0*/  ISETP.GT.AND P3, PT, R12, 0x50, P2 ;  /* 0x000000500c00780c */ /* 0x000fe20001764270 */
[----:B------:R-:W-:Y:S02]  /*79c0*/  BSSY B1, `(.L_x_233) ;  /* 0x0000005000017945 */ /* 0x000fe40003800000 */
[----:B------:R-:W-:-:S05]  /*79d0*/  FFMA R65, R65, R16, R20 ;  /* 0x0000001041417223 */ /* 0x000fca0000000014 */
[----:B------:R0:W-:Y:S05]  /*79e0*/  @P5 STG.E desc[UR10][R126.64+0x200], R65 ;  /* 0x000200417e005986 */ /* 0x0001ea000c10190a */
[----:B------:R-:W-:Y:S05]  /*79f0*/  @!P3 BRA `(.L_x_234) ;  /* 0x000000000004b947 */ /* 0x000fea0003800000 */
[----:B------:R0:W5:Y:S02]  /*7a00*/  LDG.E.LTC128B R224, desc[UR10][R198.64+0x220] ;  /* 0x0002200ac6e07981 */ /* 0x000164000c1e1920 */
.L_x_234:
[----:B------:R-:W-:Y:S05]  /*7a10*/  BSYNC B1 ;  /* 0x0000000000017941 */ /* 0x000fea0003800000 */
.L_x_233:
[----:B0----5:R-:W-:Y:S01]  /*7a20*/  FMUL R5, R224, R15 ;  /* 0x0000000fe0057220 */ /* 0x021fe20000400000 */
[----:B------:R-:W-:Y:S01]  /*7a30*/  ISETP.GT.AND P5, PT, R12, 0x51, P2 ;  /* 0x000000510c00780c */ /* 0x000fe200017a4270 */
[----:B------:R-:W-:Y:S02]  /*7a40*/  BSSY B1, `(.L_x_235) ;  /* 0x0000005000017945 */ /* 0x000fe40003800000 */
[----:B------:R-:W-:-:S05]  /*7a50*/  FFMA R5, R66, R16, R5 ;  /* 0x0000001042057223 */ /* 0x000fca0000000005 */
[----:B------:R0:W-:Y:S05]  /*7a60*/  @P3 STG.E desc[UR10][R200.64+0x220], R5 ;  /* 0x00022005c8003986 */ /* 0x0001ea000c10190a */
[----:B------:R-:W-:Y:S05]  /*7a70*/  @!P5 BRA `(.L_x_236) ;  /* 0x000000000004d947 */ /* 0x000fea0003800000 */
[----:B------:R0:W5:Y:S02]  /*7a80*/  LDG.E.LTC128B R224, desc[UR10][R128.64+0x220] ;  /* 0x0002200a80e07981 */ /* 0x000164000c1e1920 */
.L_x_236:
[----:B------:R-:W-:Y:S05]  /*7a90*/  BSYNC B1 ;  /* 0x0000000000017941 */ /* 0x000fea0003800000 */
.L_x_235:
[----:B-----5:R-:W-:Y:S01]  /*7aa0*/  FMUL R20, R224, R15 ;  /* 0x0000000fe0147220 */ /* 0x020fe20000400000 */
[----:B------:R-:W-:Y:S01]  /*7ab0*/  ISETP.GT.AND P3, PT, R12, 0x58, P1 ;  /* 0x000000580c00780c */ /* 0x000fe20000f64270 */
[----:B------:R-:W-:Y:S02]  /*7ac0*/  BSSY B1, `(.L_x_237) ;  /* 0x0000005000017945 */ /* 0x000fe40003800000 */
[----:B------:R-:W-:-:S05]  /*7ad0*/  FFMA R67, R67, R16, R20 ;  /* 0x0000001043437223 */ /* 0x000fca0000000014 */
[----:B------:R0:W-:Y:S05]  /*7ae0*/  @P5 STG.E desc[UR10][R126.64+0x220], R67 ;  /* 0x000220437e005986 */ /* 0x0001ea000c10190a */
[----:B------:R-:W-:Y:S05]  /*7af0*/  @!P3 BRA `(.L_x_238) ;  /* 0x000000000004b947 */ /* 0x000fea0003800000 */
[----:B------:R0:W5:Y:S02]  /*7b00*/  LDG.E.LTC128B R224, desc[UR10][R202.64+0x200] ;  /* 0x0002000acae07981 */ /* 0x000164000c1e1920 */
.L_x_238:
[----:B------:R-:W-:Y:S05]  /*7b10*/  BSYNC B1 ;  /* 0x0000000000017941 */ /* 0x000fea0003800000 */
.L_x_237:
[----:B0----5:R-:W-:Y:S01]  /*7b20*/  FMUL R5, R224, R15 ;  /* 0x0000000fe0057220 */ /* 0x021fe20000400000 */
[----:B------:R-:W-:Y:S01]  /*7b30*/  ISETP.GT.AND P5, PT, R12, 0x59, P1 ;  /* 0x000000590c00780c */ /* 0x000fe20000fa4270 */
[----:B------:R-:W-:Y:S02]  /*7b40*/  BSSY B1, `(.L_x_239) ;  /* 0x0000005000017945 */ /* 0x000fe40003800000 */
[----:B------:R-:W-:-:S05]  /*7b50*/  FFMA R5, R68, R16, R5 ;  /* 0x0000001044057223 */ /* 0x000fca0000000005 */
[----:B------:R0:W-:Y:S05]  /*7b60*/  @P3 STG.E desc[UR10][R204.64+0x200], R5 ;  /* 0x00020005cc003986 */ /* 0x0001ea000c10190a */
[----:B------:R-:W-:Y:S05]  /*7b70*/  @!P5 BRA `(.L_x_240) ;  /* 0x000000000004d947 */ /* 0x000fea0003800000 */
[----:B------:R0:W5:Y:S02]  /*7b80*/  LDG.E.LTC128B R224, desc[UR10][R132.64+0x200] ;  /* 0x0002000a84e07981 */ /* 0x000164000c1e1920 */
.L_x_240:
[----:B------:R-:W-:Y:S05]  /*7b90*/  BSYNC B1 ;  /* 0x0000000000017941 */ /* 0x000fea0003800000 */
.L_x_239:
[----:B-----5:R-:W-:Y:S01]  /*7ba0*/  FMUL R20, R224, R15 ;  /* 0x0000000fe0147220 */ /* 0x020fe20000400000 */
[----:B------:R-:W-:Y:S01]  /*7bb0*/  ISETP.GT.AND P3, PT, R12, 0x58, P2 ;  /* 0x000000580c00780c */ /* 0x000fe20001764270 */
[----:B------:R-:W-:Y:S02]  /*7bc0*/  BSSY B1, `(.L_x_241) ;  /* 0x0000005000017945 */ /* 0x000fe40003800000 */
[----:B------:R-:W-:-:S05]  /*7bd0*/  FFMA R69, R69, R16, R20 ;  /* 0x0000001045457223 */ /* 0x000fca0000000014 */
[----:B------:R0:W-:Y:S05]  /*7be0*/  @P5 STG.E desc[UR10][R130.64+0x200], R69 ;  /* 0x0002004582005986 */ /* 0x0001ea000c10190a */
[----:B------:R-:W-:Y:S05]  /*7bf0*/  @!P3 BRA `(.L_x_242) ;  /* 0x000000000004b947 */ /* 0x000fea0003800000 */
[----:B------:R0:W5:Y:S02]  /*7c00*/  LDG.E.LTC128B R224, desc[UR10][R202.64+0x220] ;  /* 0x0002200acae07981 */ /* 0x000164000c1e1920 */
.L_x_242:
[----:B------:R-:W-:Y:S05]  /*7c10*/  BSYNC B1 ;  /* 0x0000000000017941 */ /* 0x000fea0003800000 */
.L_x_241:
[----:B0----5:R-:W-:Y:S01]  /*7c20*/  FMUL R5, R224, R15 ;  /* 0x0000000fe0057220 */ /* 0x021fe20000400000 */
[----:B------:R-:W-:Y:S01]  /*7c30*/  ISETP.GT.AND P5, PT, R12, 0x59, P2 ;  /* 0x000000590c00780c */ /* 0x000fe200017a4270 */
[----:B------:R-:W-:Y:S02]  /*7c40*/  BSSY B1, `(.L_x_243) ;  /* 0x0000005000017945 */ /* 0x000fe40003800000 */
[----:B------:R-:W-:-:S05]  /*7c50*/  FFMA R5, R70, R16, R5 ;  /* 0x0000001046057223 */ /* 0x000fca0000000005 */
[----:B------:R0:W-:Y:S05]  /*7c60*/  @P3 STG.E desc[UR10][R204.64+0x220], R5 ;  /* 0x00022005cc003986 */ /* 0x0001ea000c10190a */
[----:B------:R-:W-:Y:S05]  /*7c70*/  @!P5 BRA `(.L_x_244) ;  /* 0x000000000004d947 */ /* 0x000fea0003800000 */
[----:B------:R0:W5:Y:S02]  /*7c80*/  LDG.E.LTC128B R224, desc[UR10][R132.64+0x220] ;  /* 0x0002200a84e07981 */ /* 0x000164000c1e1920 */
.L_x_244:
[----:B------:R-:W-:Y:S05]  /*7c90*/  BSYNC B1 ;  /* 0x0000000000017941 */ /* 0x000fea0003800000 */
.L_x_243:
[----:B-----5:R-:W-:Y:S01]  /*7ca0*/  FMUL R20, R224, R15 ;  /* 0x0000000fe0147220 */ /* 0x020fe20000400000 */
[----:B------:R-:W-:Y:S01]  /*7cb0*/  ISETP.GT.AND P3, PT, R12, 0x60, P1 ;  /* 0x000000600c00780c */ /* 0x000fe20000f64270 */
[----:B------:R-:W-:Y:S02]  /*7cc0*/  BSSY B1, `(.L_x_245) ;  /* 0x0000005000017945 */ /* 0x000fe40003800000 */
[----:B------:R-:W-:-:S05]  /*7cd0*/  FFMA R71, R71, R16, R20 ;  /* 0x0000001047477223 */ /* 0x000fca0000000014 */
[----:B------:R0:W-:Y:S05]  /*7ce0*/  @P5 STG.E desc[UR10][R130.64+0x220], R71 ;  /* 0x0002204782005986 */ /* 0x0001ea000c10190a */
[----:B------:R-:W-:Y:S05]  /*7cf0*/  @!P3 BRA `(.L_x_246) ;  /* 0x000000000004b947 */ /* 0x000fea0003800000 */
[----:B------:R0:W5:Y:S02]  /*7d00*/  LDG.E.LTC128B R224, desc[UR10][R206.64+0x200] ;  /* 0x0002000acee07981 */ /* 0x000164000c1e1920 */
.L_x_246:
[----:B------:R-:W-:Y:S05]  /*7d10*/  BSYNC B1 ;  /* 0x0000000000017941 */ /* 0x000fea0003800000 */
.L_x_245:
[----:B0----5:R-:W-:Y:S01]  /*7d20*/  FMUL R5, R224, R15 ;  /* 0x0000000fe0057220 */ /* 0x021fe20000400000 */
[----:B------:R-:W-:Y:S01]  /*7d30*/  ISETP.GT.AND P5, PT, R12, 0x61, P1 ;  /* 0x000000610c00780c */ /* 0x000fe20000fa4270 */
[----:B------:R-:W-:Y:S02]  /*7d40*/  BSSY B1, `(.L_x_247) ;  /* 0x0000005000017945 */ /* 0x000fe40003800000 */
[----:B------:R-:W-:-:S05]  /*7d50*/  FFMA R5, R72, R16, R5 ;  /* 0x0000001048057223 */ /* 0x000fca0000000005 */
[----:B------:R0:W-:Y:S05]  /*7d60*/  @P3 STG.E desc[UR10][R208.64+0x200], R5 ;  /* 0x00020005d0003986 */ /* 0x0001ea000c10190a */
[----:B------:R-:W-:Y:S05]  /*7d70*/  @!P5 BRA `(.L_x_248) ;  /* 0x000000000004d947 */ /* 0x000fea0003800000 */
[----:B------:R0:W5:Y:S02]  /*7d80*/  LDG.E.LTC128B R224, desc[UR10][R136.64+0x200] ;  /* 0x0002000a88e07981 */ /* 0x000164000c1e1920 */
.L_x_248:
[----:B------:R-:W-:Y:S05]  /*7d90*/  BSYNC B1 ;  /* 0x0000000000017941 */ /* 0x000fea0003800000 */
.L_x_247:
[----:B-----5:R-:W-:Y:S01]  /*7da0*/  FMUL R20, R224, R15 ;  /* 0x0000000fe0147220 */ /* 0x020fe20000400000 */
[----:B------:R-:W-:Y:S01]  /*7db0*/  ISETP.GT.AND P3, PT, R12, 0x60, P2 ;  /* 0x000000600c00780c */ /* 0x000fe20001764270 */
[----:B------:R-:W-:Y:S02]  /*7dc0*/  BSSY B1, `(.L_x_249) ;  /* 0x0000005000017945 */ /* 0x000fe40003800000 */
[----:B------:R-:W-:-:S05]  /*7dd0*/  FFMA R73, R73, R16, R20 ;  /* 0x0000001049497223 */ /* 0x000fca0000000014 */
[----:B------:R0:W-:Y:S05]  /*7de0*/  @P5 STG.E desc[UR10][R134.64+0x200], R73 ;  /* 0x0002004986005986 */ /* 0x0001ea000c10190a */
[----:B------:R-:W-:Y:S05]  /*7df0*/  @!P3 BRA `(.L_x_250) ;  /* 0x000000000004b947 */ /* 0x000fea0003800000 */
[----:B------:R0:W5:Y:S02]  /*7e00*/  LDG.E.LTC128B R224, desc[UR10][R206.64+0x220] ;  /* 0x0002200acee07981 */ /* 0x000164000c1e1920 */
.L_x_250:
[----:B------:R-:W-:Y:S05]  /*7e10*/  BSYNC B1 ;  /* 0x0000000000017941 */ /* 0x000fea0003800000 */
.L_x_249:
[----:B0----5:R-:W-:Y:S01]  /*7e20*/  FMUL R5, R224, R15 ;  /* 0x0000000fe0057220 */ /* 0x021fe20000400000 */
[----:B------:R-:W-:Y:S01]  /*7e30*/  ISETP.GT.AND P5, PT, R12, 0x61, P2 ;  /* 0x000000610c00780c */ /* 0x000fe200017a4270 */
[----:B------:R-:W-:Y:S02]  /*7e40*/  BSSY B1, `(.L_x_251) ;  /* 0x0000005000017945 */ /* 0x000fe40003800000 */
[----:B------:R-:W-:-:S05]  /*7e50*/  FFMA R5, R74, R16, R5 ;  /* 0x000000104a057223 */ /* 0x000fca0000000005 */
[----:B------:R0:W-:Y:S05]  /*7e60*/  @P3 STG.E desc[UR10][R208.64+0x220], R5 ;  /* 0x00022005d0003986 */ /* 0x0001ea000c10190a */
[----:B------:R-:W-:Y:S05]  /*7e70*/  @!P5 BRA `(.L_x_252) ;  /* 0x000000000004d947 */ /* 0x000fea0003800000 */
[----:B------:R0:W5:Y:S02]  /*7e80*/  LDG.E.LTC128B R224, desc[UR10][R136.64+0x220] ;  /* 0x0002200a88e07981 */ /* 0x000164000c1e1920 */
.L_x_252:
[----:B------:R-:W-:Y:S05]  /*7e90*/  BSYNC B1 ;  /* 0x0000000000017941 */ /* 0x000fea0003800000 */
.L_x_251:
[----:B-----5:R-:W-:Y:S01]  /*7ea0*/  FMUL R20, R224, R15 ;  /* 0x0000000fe0147220 */ /* 0x020fe20000400000 */
[----:B------:R-:W-:Y:S01]  /*7eb0*/  ISETP.GT.AND P3, PT, R12, 0x68, P1 ;  /* 0x000000680c00780c */ /* 0x000fe20000f64270 */
[----:B------:R-:W-:Y:S02]  /*7ec0*/  BSSY B1, `(.L_x_253) ;  /* 0x0000005000017945 */ /* 0x000fe40003800000 */
[----:B------:R-:W-:-:S05]  /*7ed0*/  FFMA R75, R75, R16, R20 ;  /* 0x000000104b4b7223 */ /* 0x000fca0000000014 */
[----:B------:R0:W-:Y:S05]  /*7ee0*/  @P5 STG.E desc[UR10][R134.64+0x220], R75 ;  /* 0x0002204b86005986 */ /* 0x0001ea000c10190a */
[----:B------:R-:W-:Y:S05]  /*7ef0*/  @!P3 BRA `(.L_x_254) ;  /* 0x000000000004b947 */ /* 0x000fea0003800000 */
[----:B------:R0:W5:Y:S02]  /*7f00*/  LDG.E.LTC128B R224, desc[UR10][R138.64+0x200] ;  /* 0x0002000a8ae07981 */ /* 0x000164000c1e1920 */
.L_x_254:
[----:B------:R-:W-:Y:S05]  /*7f10*/  BSYNC B1 ;  /* 0x0000000000017941 */ /* 0x000fea0003800000 */
.L_x_253:
[----:B0----5:R-:W-:Y:S01]  /*7f20*/  FMUL R5, R224, R15 ;  /* 0x0000000fe0057220 */ /* 0x021fe20000400000 */
[----:B------:R-:W-:Y:S01]  /*7f30*/  ISETP.GT.AND P5, PT, R12, 0x69, P1 ;  /* 0x000000690c00780c */ /* 0x000fe20000fa4270 */
[----:B------:R-:W-:Y:S02]  /*7f40*/  BSSY B1, `(.L_x_255) ;  /* 0x0000005000017945 */ /* 0x000fe40003800000 */
[----:B------:R-:W-:-:S05]  /*7f50*/  FFMA R5, R76, R16, R5 ;  /* 0x000000104c057223 */ /* 0x000fca0000000005 */
[----:B------:R0:W-:Y:S05]  /*7f60*/  @P3 STG.E desc[UR10][R210.64+0x200], R5 ;  /* 0x00020005d2003986 */ /* 0x0001ea000c10190a */
[----:B------:R-:W-:Y:S05]  /*7f70*/  @!P5 BRA `(.L_x_256) ;  /* 0x000000000004d947 */ /* 0x000fea0003800000 */
[----:B------:R0:W5:Y:S02]  /*7f80*/  LDG.E.LTC128B R224, desc[UR10][R214.64+0x200] ;  /* 0x0002000ad6e07981 */ /* 0x000164000c1e1920 */
.L_x_256:
[----:B------:R-:W-:Y:S05]  /*7f90*/  BSYNC B1 ;  /* 0x0000000000017941 */ /* 0x000fea0003800000 */
.L_x_255:
[----:B-----5:R-:W-:Y:S01]  /*7fa0*/  FMUL R20, R224, R15 ;  /* 0x0000000fe0147220 */ /* 0x020fe20000400000 */
[----:B------:R-:W-:Y:S01]  /*7fb0*/  ISETP.GT.AND P3, PT, R12, 0x68, P2 ;  /* 0x000000680c00780c */ /* 0x000fe20001764270 */
[----:B------:R-:W-:Y:S02]  /*7fc0*/  BSSY B1, `(.L_x_257) ;  /* 0x0000005000017945 */ /* 0x000fe40003800000 */
[----:B------:R-:W-:-:S05]  /*7fd0*/  FFMA R77, R77, R16, R20 ;  /* 0x000000104d4d7223 */ /* 0x000fca0000000014 */
[----:B------:R0:W-:Y:S05]  /*7fe0*/  @P5 STG.E desc[UR10][R140.64+0x200], R77 ;  /* 0x0002004d8c005986 */ /* 0x0001ea000c10190a */
[----:B------:R-:W-:Y:S05]  /*7ff0*/  @!P3 BRA `(.L_x_258) ;  /* 0x000000000004b947 */ /* 0x000fea0003800000 */
[----:B------:R0:W5:Y:S02]  /*8000*/  LDG.E.LTC128B R224, desc[UR10][R138.64+0x220] ;  /* 0x0002200a8ae07981 */ /* 0x000164000c1e1920 */
.L_x_258:
[----:B------:R-:W-:Y:S05]  /*8010*/  BSYNC B1 ;  /* 0x0000000000017941 */ /* 0x000fea0003800000 */
.L_x_257:
[----:B0----5:R-:W-:Y:S01]  /*8020*/  FMUL R5, R224, R15 ;  /* 0x0000000fe0057220 */ /* 0x021fe20000400000 */
[----:B------:R-:W-:Y:S01]  /*8030*/  ISETP.GT.AND P5, PT, R12, 0x69, P2 ;  /* 0x000000690c00780c */ /* 0x000fe200017a4270 */
[----:B------:R-:W-:Y:S02]  /*8040*/  BSSY B1, `(.L_x_259) ;  /* 0x0000005000017945 */ /* 0x000fe40003800000 */
[----:B------:R-:W-:-:S05]  /*8050*/  FFMA R5, R78, R16, R5 ;  /* 0x000000104e057223 */ /* 0x000fca0000000005 */
[----:B------:R0:W-:Y:S05]  /*8060*/  @P3 STG.E desc[UR10][R210.64+0x220], R5 ;  /* 0x00022005d2003986 */ /* 0x0001ea000c10190a */
[----:B------:R-:W-:Y:S05]  /*8070*/  @!P5 BRA `(.L_x_260) ;  /* 0x000000000004d947 */ /* 0x000fea0003800000 */
[----:B------:R0:W5:Y:S02]  /*8080*/  LDG.E.LTC128B R224, desc[UR10][R214.64+0x220] ;  /* 0x0002200ad6e07981 */ /* 0x000164000c1e1920 */
.L_x_260:
[----:B------:R-:W-:Y:S05]  /*8090*/  BSYNC B1 ;  /* 0x0000000000017941 */ /* 0x000fea0003800000 */
.L_x_259:
[----:B-----5:R-:W-:Y:S01]  /*80a0*/  FMUL R20, R224, R15 ;  /* 0x0000000fe0147220 */ /* 0x020fe20000400000 */
[----:B------:R-:W-:Y:S01]  /*80b0*/  ISETP.GT.AND P3, PT, R12, 0x70, P1 ;  /* 0x000000700c00780c */ /* 0x000fe20000f64270 */
[----:B------:R-:W-:Y:S02]  /*80c0*/  BSSY B1, `(.L_x_261) ;  /* 0x0000005000017945 */ /* 0x000fe40003800000 */
[----:B------:R-:W-:-:S05]  /*80d0*/  FFMA R79, R79, R16, R20 ;  /* 0x000000104f4f7223 */ /* 0x000fca0000000014 */
[----:B------:R0:W-:Y:S05]  /*80e0*/  @P5 STG.E desc[UR10][R140.64+0x220], R79 ;  /* 0x0002204f8c005986 */ /* 0x0001ea000c10190a */
[----:B------:R-:W-:Y:S05]  /*80f0*/  @!P3 BRA `(.L_x_262) ;  /* 0x000000000004b947 */ /* 0x000fea0003800000 */
[----:B------:R0:W5:Y:S02]  /*8100*/  LDG.E.LTC128B R224, desc[UR10][R142.64+0x200] ;  /* 0x0002000a8ee07981 */ /* 0x000164000c1e1920 */
.L_x_262:
[----:B------:R-:W-:Y:S05]  /*8110*/  BSYNC B1 ;  /* 0x0000000000017941 */ /* 0x000fea0003800000 */
.L_x_261:
[----:B0----5:R-:W-:Y:S01]  /*8120*/  FMUL R5, R224, R15 ;  /* 0x0000000fe0057220 */ /* 0x021fe20000400000 */
[----:B------:R-:W-:Y:S01]  /*8130*/  ISETP.GT.AND P5, PT, R12, 0x71, P1 ;  /* 0x000000710c00780c */ /* 0x000fe20000fa4270 */
[----:B------:R-:W-:Y:S02]  /*8140*/  BSSY B1, `(.L_x_263) ;  /* 0x0000005000017945 */ /* 0x000fe40003800000 */
[----:B------:R-:W-:-:S05]  /*8150*/  FFMA R5, R80, R16, R5 ;  /* 0x0000001050057223 */ /* 0x000fca0000000005 */
[----:B------:R0:W-:Y:S05]  /*8160*/  @P3 STG.E desc[UR10][R216.64+0x200], R5 ;  /* 0x00020005d8003986 */ /* 0x0001ea000c10190a */
[----:B------:R-:W-:Y:S05]  /*8170*/  @!P5 BRA `(.L_x_264) ;  /* 0x000000000004d947 */ /* 0x000fea0003800000 */
[----:B------:R0:W5:Y:S02]  /*8180*/  LDG.E.LTC128B R224, desc[UR10][R212.64+0x200] ;  /* 0x0002000ad4e07981 */ /* 0x000164000c1e1920 */
.L_x_264:
[----:B------:R-:W-:Y:S05]  /*8190*/  BSYNC B1 ;  /* 0x0000000000017941 */ /* 0x000fea0003800000 */
.L_x_263:
[----:B-----5:R-:W-:Y:S01]  /*81a0*/  FMUL R20, R224, R15 ;  /* 0x0000000fe0147220 */ /* 0x020fe20000400000 */
[----:B------:R-:W-:Y:S01]  /*81b0*/  ISETP.GT.AND P3, PT, R12, 0x70, P2 ;  /* 0x000000700c00780c */ /* 0x000fe20001764270 */
[----:B------:R-:W-:Y:S02]  /*81c0*/  BSSY B1, `(.L_x_265) ;  /* 0x0000005000017945 */ /* 0x000fe40003800000 */
[----:B------:R-:W-:-:S05]  /*81d0*/  FFMA R81, R81, R16, R20 ;  /* 0x0000001051517223 */ /* 0x000fca0000000014 */
[----:B------:R0:W-:Y:S05]  /*81e0*/  @P5 STG.E desc[UR10][R144.64+0x200], R81 ;  /* 0x0002005190005986 */ /* 0x0001ea000c10190a */
[----:B------:R-:W-:Y:S05]  /*81f0*/  @!P3 BRA `(.L_x_266) ;  /* 0x000000000004b947 */ /* 0x000fea0003800000 */
[----:B------:R0:W5:Y:S02]  /*8200*/  LDG.E.LTC128B R224, desc[UR10][R142.64+0x220] ;  /* 0x0002200a8ee07981 */ /* 0x000164000c1e1920 */
.L_x_266:
[----:B------:R-:W-:Y:S05]  /*8210*/  BSYNC B1 ;  /* 0x0000000000017941 */ /* 0x000fea0003800000 */
.L_x_265:
[----:B0----5:R-:W-:Y:S01]  /*8220*/  FMUL R5, R224, R15 ;  /* 0x0000000fe0057220 */ /* 0x021fe20000400000 */
[----:B------:R-:W-:Y:S01]  /*8230*/  ISETP.GT.AND P5, PT, R12, 0x71, P2 ;  /* 0x000000710c00780c */ /* 0x000fe200017a4270 */
[----:B------:R-:W-:Y:S02]  /*8240*/  BSSY B1, `(.L_x_267) ;  /* 0x0000005000017945 */ /* 0x000fe40003800000 */
[----:B------:R-:W-:-:S05]  /*8250*/  FFMA R5, R82, R16, R5 ;  /* 0x0000001052057223 */ /* 0x000fca0000000005 */
[----:B------:R0:W-:Y:S05]  /*8260*/  @P3 STG.E desc[UR10][R216.64+0x220], R5 ;  /* 0x00022005d8003986 */ /* 0x0001ea000c10190a */
[----:B------:R-:W-:Y:S05]  /*8270*/  @!P5 BRA `(.L_x_268) ;  /* 0x000000000004d947 */ /* 0x000fea0003800000 */
[----:B------:R0:W5:Y:S02]  /*8280*/  LDG.E.LTC128B R224, desc[UR10][R212.64+0x220] ;  /* 0x0002200ad4e07981 */ /* 0x000164000c1e1920 */
.L_x_268:
[----:B------:R-:W-:Y:S05]  /*8290*/  BSYNC B1 ;  /* 0x0000000000017941 */ /* 0x000fea0003800000 */
.L_x_267:
[----:B-----5:R-:W-:Y:S01]  /*82a0*/  FMUL R20, R224, R15 ;  /* 0x0000000fe0147220 */ /* 0x020fe20000400000 */
[----:B------:R-:W-:Y:S01]  /*82b0*/  ISETP.GT.AND P3, PT, R12, 0x78, P1 ;  /* 0x000000780c00780c */ /* 0x000fe20000f64270 */
[----:B------:R-:W-:Y:S02]  /*82c0*/  BSSY B1, `(.L_x_269) ;  /* 0x0000005000017945 */ /* 0x000fe40003800000 */
[----:B------:R-:W-:-:S05]  /*82d0*/  FFMA R83, R83, R16, R20 ;  /* 0x0000001053537223 */ /* 0x000fca0000000014 */
[----:B------:R0:W-:Y:S05]  /*82e0*/  @P5 STG.E desc[UR10][R144.64+0x220], R83 ;  /* 0x0002205390005986 */ /* 0x0001ea000c10190a */
[----:B------:R-:W-:Y:S05]  /*82f0*/  @!P3 BRA `(.L_x_270) ;  /* 0x000000000004b947 */ /* 0x000fea0003800000 */
[----:B------:R0:W5:Y:S02]  /*8300*/  LDG.E.LTC128B R224, desc[UR10][R148.64+0x200] ;  /* 0x0002000a94e07981 */ /* 0x000164000c1e1920 */
.L_x_270:
[----:B------:R-:W-:Y:S05]  /*8310*/  BSYNC B1 ;  /* 0x0000000000017941 */ /* 0x000fea0003800000 */
.L_x_269:
[----:B0----5:R-:W-:Y:S01]  /*8320*/  FMUL R5, R224, R15 ;  /* 0x0000000fe0057220 */ /* 0x021fe20000400000 */
[----:B------:R-:W-:Y:S01]  /*8330*/  ISETP.GT.AND P1, PT, R12, 0x79, P1 ;  /* 0x000000790c00780c */ /* 0x000fe20000f24270 */
[----:B------:R-:W-:Y:S02]  /*8340*/  BSSY B1, `(.L_x_271) ;  /* 0x0000005000017945 */ /* 0x000fe40003800000 */
[----:B------:R-:W-:-:S05]  /*8350*/  FFMA R5, R84, R16, R5 ;  /* 0x0000001054057223 */ /* 0x000fca0000000005 */
[----:B------:R0:W-:Y:S05]  /*8360*/  @P3 STG.E desc[UR10][R146.64+0x200], R5 ;  /* 0x0002000592003986 */ /* 0x0001ea000c10190a */
[----:B------:R-:W-:Y:S05]  /*8370*/  @!P1 BRA `(.L_x_272) ;  /* 0x0000000000049947 */ /* 0x000fea0003800000 */
[----:B------:R0:W5:Y:S02]  /*8380*/  LDG.E.LTC128B R224, desc[UR10][R8.64+0x200] ;  /* 0x0002000a08e07981 */ /* 0x000164000c1e1920 */
.L_x_272:
[----:B------:R-:W-:Y:S05]  /*8390*/  BSYNC B1 ;  /* 0x0000000000017941 */ /* 0x000fea0003800000 */
.L_x_271:
[----:B-----5:R-:W-:Y:S01]  /*83a0*/  FMUL R20, R224, R15 ;  /* 0x0000000fe0147220 */ /* 0x020fe20000400000 */
[----:B------:R-:W-:Y:S01]  /*83b0*/  ISETP.GT.AND P3, PT, R12, 0x78, P2 ;  /* 0x000000780c00780c */ /* 0x000fe20001764270 */
[----:B------:R-:W-:Y:S02]  /*83c0*/  BSSY B1, `(.L_x_273) ;  /* 0x0000005000017945 */ /* 0x000fe40003800000 */
[----:B------:R-:W-:-:S05]  /*83d0*/  FFMA R85, R85, R16, R20 ;  /* 0x0000001055557223 */ /* 0x000fca0000000014 */
[----:B------:R0:W-:Y:S05]  /*83e0*/  @P1 STG.E desc[UR10][R18.64+0x200], R85 ;  /* 0x0002005512001986 */ /* 0x0001ea000c10190a */
[----:B------:R-:W-:Y:S05]  /*83f0*/  @!P3 BRA `(.L_x_274) ;  /* 0x000000000004b947 */ /* 0x000fea0003800000 */
[----:B------:R0:W5:Y:S02]  /*8400*/  LDG.E.LTC128B R224, desc[UR10][R148.64+0x220] ;  /* 0x0002200a94e07981 */ /* 0x000164000c1e1920 */
.L_x_274:
[----:B------:R-:W-:Y:S05]  /*8410*/  BSYNC B1 ;  /* 0x0000000000017941 */ /* 0x000fea0003800000 */
.L_x_273:
[----:B0----5:R-:W-:Y:S01]  /*8420*/  FMUL R5, R224, R15 ;  /* 0x0000000fe0057220 */ /* 0x021fe20000400000 */
[----:B------:R-:W-:Y:S01]  /*8430*/  ISETP.GT.AND P2, PT, R12, 0x79, P2 ;  /* 0x000000790c00780c */ /* 0x000fe20001744270 */
[----:B------:R-:W-:Y:S02]  /*8440*/  BSSY B1, `(.L_x_275) ;  /* 0x0000005000017945 */ /* 0x000fe40003800000 */
[----:B------:R-:W-:-:S05]  /*8450*/  FFMA R5, R86, R16, R5 ;  /* 0x0000001056057223 */ /* 0x000fca0000000005 */
[----:B------:R0:W-:Y:S05]  /*8460*/  @P3 STG.E desc[UR10][R146.64+0x220], R5 ;  /* 0x0002200592003986 */ /* 0x0001ea000c10190a */
[----:B------:R-:W-:Y:S05]  /*8470*/  @!P2 BRA `(.L_x_276) ;  /* 0x000000000004a947 */ /* 0x000fea0003800000 */
[----:B------:R0:W5:Y:S02]  /*8480*/  LDG.E.LTC128B R224, desc[UR10][R8.64+0x220] ;  /* 0x0002200a08e07981 */ /* 0x000164000c1e1920 */
.L_x_276:
[----:B------:R-:W-:Y:S05]  /*8490*/  BSYNC B1 ;  /* 0x0000000000017941 */ /* 0x000fea0003800000 */
.L_x_275:
[----:B-----5:R-:W-:-:S04]  /*84a0*/  FMUL R224, R224, R15 ;  /* 0x0000000fe0e07220 */ /* 0x020fc80000400000 */
[----:B------:R-:W-:Y:S01]  /*84b0*/  FFMA R87, R87, R16, R224 ;  /* 0x0000001057577223 */ /* 0x000fe200000000e0 */
[----:B------:R-:W-:Y:S06]  /*84c0*/  @!P2 BRA `(.L_x_277) ;  /* 0x0000001c0020a947 */ /* 0x000fec0003800000 */
[----:B------:R0:W-:Y:S01]  /*84d0*/  STG.E desc[UR10][R18.64+0x220], R87 ;  /* 0x0002205712007986 */ /* 0x0001e2000c10190a */
[----:B------:R-:W-:Y:S05]  /*84e0*/  BRA `(.L_x_277) ;  /* 0x0000001c00187947 */ /* 0x000fea0003800000 */
.L_x_26:
[----:B------:R-:W-:Y:S01]  /*84f0*/  ULDC.64 UR8, c[0x0][0x6c0] ;  /* 0x0001b00000087ab9 */ /* 0x000fe20000000a00 */
[-C--:B--2---:R-:W-:Y:S01]  /*8500*/  FMUL R5, R88, R16.reuse ;  /* 0x0000001058057220 */ /* 0x084fe20000400000 */
[C---:B------:R-:W-:Y:S01]  /*8510*/  LEA R8, P1, R22.reuse, UR8, 0x2 ;  /* 0x0000000816087c11 */ /* 0x040fe2000f8210ff */
[-C--:B------:R-:W-:Y:S01]  /*8520*/  FMUL R89, R89, R16.reuse ;  /* 0x0000001059597220 */ /* 0x080fe20000400000 */
[----:B------:R-:W-:Y:S01]  /*8530*/  ISETP.GT.AND P3, PT, R13, 0x8, PT ;  /* 0x000000080d00780c */ /* 0x000fe20003f64270 */
[----:B------:R-:W-:Y:S01]  /*8540*/  IMAD R17, R167, 0x1c, RZ ;  /* 0x0000001ca7117824 */ /* 0x000fe200078e02ff */
[----:B------:R-:W-:Y:S01]  /*8550*/  LEA.HI.X R9, R22, UR9, R153, 0x2, P1 ;  /* 0x0000000916097c11 */ /* 0x000fe200088f1499 */
[-C--:B------:R-:W-:Y:S01]  /*8560*/  FMUL R11, R90, R16.reuse ;  /* 0x000000105a0b7220 */ /* 0x080fe20000400000 */
[----:B------:R-:W-:Y:S01]  /*8570*/  ISETP.GT.AND P1, PT, R12, 0x1, P2 ;  /* 0x000000010c00780c */ /* 0x000fe20001724270 */
[----:B------:R-:W-:Y:S01]  /*8580*/  FMUL R91, R91, R16 ;  /* 0x000000105b5b7220 */ /* 0x000fe20000400000 */
[----:B------:R-:W-:Y:S01]  /*8590*/  LEA R18, P6, R166, R8, 0x2 ;  /* 0x00000008a6127211 */ /* 0x000fe200078c10ff */
[----:B------:R0:W-:Y:S01]  /*85a0*/  @P5 STG.E desc[UR10][R8.64], R5 ;  /* 0x0000000508005986 */ /* 0x0001e2000c10190a */
[----:B------:R-:W-:Y:S01]  /*85b0*/  ISETP.GT.AND P5, PT, R12, RZ, P3 ;  /* 0x000000ff0c00720c */ /* 0x000fe20001fa4270 */
[-C--:B------:R-:W-:Y:S01]  /*85c0*/  FMUL R93, R93, R16.reuse ;  /* 0x000000105d5d7220 */ /* 0x080fe20000400000 */
[--C-:B------:R-:W-:Y:S01]  /*85d0*/  LEA.HI.X R19, R166, R9, R167.reuse, 0x2, P6 ;  /* 0x00000009a6137211 */ /* 0x100fe200030f14a7 */
[-C--:B------:R-:W-:Y:S01]  /*85e0*/  FMUL R95, R95, R16.reuse ;  /* 0x000000105f5f7220 */ /* 0x080fe20000400000 */
[----:B------:R-:W-:Y:S01]  /*85f0*/  ISETP.GT.AND P6, PT, R12, 0x1, P3 ;  /* 0x000000010c00780c */ /* 0x000fe20001fc4270 */
[----:B------:R-:W-:Y:S01]  /*8600*/  FMUL R97, R97, R16 ;  /* 0x0000001061617220 */ /* 0x000fe20000400000 */
[C---:B------:R-:W-:Y:S01]  /*8610*/  SHF.L.U64.HI R167, R166.reuse, 0x5, R167 ;  /* 0x00000005a6a77819 */ /* 0x040fe200000102a7 */
[----:B------:R-:W-:-:S04]  /*8620*/  IMAD.WIDE.U32 R20, R166, 0x1c, R18 ;  /* 0x0000001ca6147825 */ /* 0x000fc800078e0012 */
[-C--:B------:R-:W-:Y:S01]  /*8630*/  FMUL R99, R99, R16.reuse ;  /* 0x0000001063637220 */ /* 0x080fe20000400000 */
[----:B------:R-:W-:Y:S01]  /*8640*/  @P1 STG.E desc[UR10][R18.64], R89 ;  /* 0x0000005912001986 */ /* 0x000fe2000c10190a */
[----:B------:R-:W-:Y:S01]  /*8650*/  ISETP.GT.AND P1, PT, R12, 0x8, P2 ;  /* 0x000000080c00780c */ /* 0x000fe20001724270 */
[----:B------:R-:W-:Y:S02]  /*8660*/  IMAD.IADD R21, R17, 0x1, R21 ;  /* 0x0000000111157824 */ /* 0x000fe400078e0215 */
[-C--:B------:R-:W-:Y:S01]  /*8670*/  FMUL R17, R92, R16.reuse ;  /* 0x000000105c117220 */ /* 0x080fe20000400000 */
[----:B0-----:R-:W-:Y:S01]  /*8680*/  IMAD.SHL.U32 R5, R166, 0x20, RZ ;  /* 0x00000020a6057824 */ /* 0x001fe200078e00ff */
[----:B------:R0:W-:Y:S01]  /*8690*/  @P5 STG.E desc[UR10][R8.64+0x20], R11 ;  /* 0x0000200b08005986 */ /* 0x0001e2000c10190a */
[C---:B------:R-:W-:Y:S01]  /*86a0*/  ISETP.GT.AND P5, PT, R12.reuse, 0x9, P2 ;  /* 0x000000090c00780c */ /* 0x040fe200017a4270 */
[-C--:B------:R-:W-:Y:S01]  /*86b0*/  FMUL R101, R101, R16.reuse ;  /* 0x0000001065657220 */ /* 0x080fe20000400000 */
[----:B------:R-:W-:Y:S01]  /*86c0*/  FMUL R103, R103, R16 ;  /* 0x0000001067677220 */ /* 0x000fe20000400000 */
[----:B------:R-:W-:Y:S01]  /*86d0*/  @P6 STG.E desc[UR10][R18.64+0x20], R91 ;  /* 0x0000205b12006986 */ /* 0x000fe2000c10190a */
[----:B------:R-:W-:Y:S01]  /*86e0*/  IADD3 R22, P6, R5, R18, RZ ;  /* 0x0000001205167210 */ /* 0x000fe20007fde0ff */
[-C--:B------:R-:W-:Y:S01]  /*86f0*/  FMUL R105, R105, R16.reuse ;  /* 0x0000001069697220 */ /* 0x080fe20000400000 */
[-C--:B------:R-:W-:Y:S01]  /*8700*/  FMUL R107, R107, R16.reuse ;  /* 0x000000106b6b7220 */ /* 0x080fe20000400000 */
[-C--:B------:R-:W-:Y:S01]  /*8710*/  FMUL R109, R109, R16.reuse ;  /* 0x000000106d6d7220 */ /* 0x080fe20000400000 */
[----:B------:R1:W-:Y:S01]  /*8720*/  @P1 STG.E desc[UR10][R20.64], R17 ;  /* 0x0000001114001986 */ /* 0x0003e2000c10190a */
[C---:B------:R-:W-:Y:S01]  /*8730*/  ISETP.GT.AND P1, PT, R12.reuse, 0x8, P3 ;  /* 0x000000080c00780c */ /* 0x040fe20001f24270 */
[----:B------:R-:W-:Y:S01]  /*8740*/  IMAD.X R23, R167, 0x1, R19, P6 ;  /* 0x00000001a7177824 */ /* 0x000fe200030e0613 */
[----:B------:R-:W-:Y:S01]  /*8750*/  ISETP.GT.AND P6, PT, R12, 0x9, P3 ;  /* 0x000000090c00780c */ /* 0x000fe20001fc4270 */
[-C--:B0-----:R-:W-:Y:S01]  /*8760*/  FMUL R11, R94, R16.reuse ;  /* 0x000000105e0b7220 */ /* 0x081fe20000400000 */
[-C--:B------:R-:W-:Y:S01]  /*8770*/  FMUL R111, R111, R16.reuse ;  /* 0x000000106f6f7220 */ /* 0x080fe20000400000 */
[-C--:B------:R-:W-:Y:S01]  /*8780*/  FMUL R113, R113, R16.reuse ;  /* 0x0000001071717220 */ /* 0x080fe20000400000 */
[----:B------:R-:W-:Y:S01]  /*8790*/  @P5 STG.E desc[UR10][R22.64], R93 ;  /* 0x0000005d16005986 */ /* 0x000fe2000c10190a */
[----:B------:R-:W-:Y:S01]  /*87a0*/  ISETP.GT.AND P5, PT, R12, 0x10, P2 ;  /* 0x000000100c00780c */ /* 0x000fe200017a4270 */
[-C--:B------:R-:W-:Y:S01]  /*87b0*/  FMUL R115, R115, R16.reuse ;  /* 0x0000001073737220 */ /* 0x080fe20000400000 */
[-C--:B------:R-:W-:Y:S01]  /*87c0*/  FMUL R117, R117, R16.reuse ;  /* 0x0000001075757220 */ /* 0x080fe20000400000 */
[-C--:B------:R-:W-:Y:S01]  /*87d0*/  FMUL R119, R119, R16.reuse ;  /* 0x0000001077777220 */ /* 0x080fe20000400000 */
[-C--:B-1----:R-:W-:Y:S01]  /*87e0*/  FMUL R17, R96, R16.reuse ;  /* 0x0000001060117220 */ /* 0x082fe20000400000 */
[----:B------:R-:W-:Y:S01]  /*87f0*/  FMUL R121, R121, R16 ;  /* 0x0000001079797220 */ /* 0x000fe20000400000 */
[----:B------:R0:W-:Y:S01]  /*8800*/  @P1 STG.E desc[UR10][R20.64+0x20], R11 ;  /* 0x0000200b14001986 */ /* 0x0001e2000c10190a */
[----:B------:R-:W-:Y:S01]  /*8810*/  IADD3 R88, P1, R5, R20, RZ ;  /* 0x0000001405587210 */ /* 0x000fe20007f3e0ff */
[-C--:B------:R-:W-:Y:S01]  /*8820*/  FMUL R123, R123, R16.reuse ;  /* 0x000000107b7b7220 */ /* 0x080fe20000400000 */
[-C--:B------:R-:W-:Y:S01]  /*8830*/  FMUL R125, R125, R16.reuse ;  /* 0x000000107d7d7220 */ /* 0x080fe20000400000 */
[----:B------:R-:W-:Y:S01]  /*8840*/  @P6 STG.E desc[UR10][R22.64+0x20], R95 ;  /* 0x0000205f16006986 */ /* 0x000fe2000c10190a */
[C---:B------:R-:W-:Y:S01]  /*8850*/  ISETP.GT.AND P6, PT, R12.reuse, 0x11, P2 ;  /* 0x000000110c00780c */ /* 0x040fe200017c4270 */
[----:B------:R-:W-:Y:S01]  /*8860*/  IMAD.X R89, R167, 0x1, R21, P1 ;  /* 0x00000001a7597824 */ /* 0x000fe200008e0615 */
[----:B------:R-:W-:Y:S01]  /*8870*/  ISETP.GT.AND P1, PT, R12, 0x10, P3 ;  /* 0x000000100c00780c */ /* 0x000fe20001f24270 */
[-C--:B------:R-:W-:Y:S01]  /*8880*/  FMUL R127, R127, R16.reuse ;  /* 0x000000107f7f7220 */ /* 0x080fe20000400000 */
[-C--:B------:R-:W-:Y:S01]  /*8890*/  FMUL R129, R129, R16.reuse ;  /* 0x0000001081817220 */ /* 0x080fe20000400000 */
[----:B------:R-:W-:Y:S01]  /*88a0*/  FMUL R131, R131, R16 ;  /* 0x0000001083837220 */ /* 0x000fe20000400000 */
[----:B------:R1:W-:Y:S01]  /*88b0*/  @P5 STG.E desc[UR10][R88.64], R17 ;  /* 0x0000001158005986 */ /* 0x0003e2000c10190a */
[----:B------:R-:W-:Y:S01]  /*88c0*/  IADD3 R90, P5, R5, R22, RZ ;  /* 0x00000016055a7210 */ /* 0x000fe20007fbe0ff */
[-C--:B0-----:R-:W-:Y:S01]  /*88d0*/  FMUL R11, R98, R16.reuse ;  /* 0x00000010620b7220 */ /* 0x081fe20000400000 */
[-C--:B------:R-:W-:Y:S01]  /*88e0*/  FMUL R133, R133, R16.reuse ;  /* 0x0000001085857220 */ /* 0x080fe20000400000 */
[-C--:B------:R-:W-:Y:S01]  /*88f0*/  FMUL R135, R135, R16.reuse ;  /* 0x0000001087877220 */ /* 0x080fe20000400000 */
[-C--:B------:R-:W-:Y:S01]  /*8900*/  FMUL R137, R137, R16.reuse ;  /* 0x0000001089897220 */ /* 0x080fe20000400000 */
[----:B------:R-:W-:Y:S01]  /*8910*/  IMAD.X R91, R167, 0x1, R23, P5 ;  /* 0x00000001a75b7824 */ /* 0x000fe200028e0617 */
[C---:B------:R-:W-:Y:S01]  /*8920*/  ISETP.GT.AND P5, PT, R12.reuse, 0x11, P3 ;  /* 0x000000110c00780c */ /* 0x040fe20001fa4270 */
[-C--:B------:R-:W-:Y:S01]  /*8930*/  FMUL R139, R139, R16.reuse ;  /* 0x000000108b8b7220 */ /* 0x080fe20000400000 */
[-C--:B------:R-:W-:Y:S01]  /*8940*/  FMUL R141, R141, R16.reuse ;  /* 0x000000108d8d7220 */ /* 0x080fe20000400000 */
[-C--:B------:R-:W-:Y:S01]  /*8950*/  FMUL R143, R143, R16.reuse ;  /* 0x000000108f8f7220 */ /* 0x080fe20000400000 */
[----:B------:R-:W-:Y:S01]  /*8960*/  @P6 STG.E desc[UR10][R90.64], R97 ;  /* 0x000000615a006986 */ /* 0x000fe2000c10190a */
[----:B------:R-:W-:Y:S01]  /*8970*/  ISETP.GT.AND P6, PT, R12, 0x18, P2 ;  /* 0x000000180c00780c */ /* 0x000fe200017c4270 */
[-C--:B-1----:R-:W-:Y:S01]  /*8980*/  FMUL R17, R100, R16.reuse ;  /* 0x0000001064117220 */ /* 0x082fe20000400000 */
[----:B------:R-:W-:Y:S01]  /*8990*/  FMUL R145, R145, R16 ;  /* 0x0000001091917220 */ /* 0x000fe20000400000 */
[----:B------:R0:W-:Y:S01]  /*89a0*/  @P1 STG.E desc[UR10][R88.64+0x20], R11 ;  /* 0x0000200b58001986 */ /* 0x0001e2000c10190a */
[----:B------:R-:W-:Y:S01]  /*89b0*/  IADD3 R92, P1, R5, R88, RZ ;  /* 0x00000058055c7210 */ /* 0x000fe20007f3e0ff */
[-C--:B------:R-:W-:Y:S01]  /*89c0*/  FMUL R147, R147, R16.reuse ;  /* 0x0000001093937220 */ /* 0x080fe20000400000 */
[-C--:B------:R-:W-:Y:S01]  /*89d0*/  FMUL R149, R149, R16.reuse ;  /* 0x0000001095957220 */ /* 0x080fe20000400000 */
[-C--:B------:R-:W-:Y:S01]  /*89e0*/  FMUL R151, R151, R16.reuse ;  /* 0x0000001097977220 */ /* 0x080fe20000400000 */
[----:B------:R-:W-:Y:S01]  /*89f0*/  @P5 STG.E desc[UR10][R90.64+0x20], R99 ;  /* 0x000020635a005986 */ /* 0x000fe2000c10190a */
[----:B------:R-:W-:Y:S01]  /*8a00*/  IMAD.X R93, R167, 0x1, R89, P1 ;  /* 0x00000001a75d7824 */ /* 0x000fe200008e0659 */
[C---:B------:R-:W-:Y:S01]  /*8a10*/  ISETP.GT.AND P5, PT, R12.reuse, 0x19, P2 ;  /* 0x000000190c00780c */ /* 0x040fe200017a4270 */
[-C--:B------:R-:W-:Y:S01]  /*8a20*/  FMUL R25, R25, R16.reuse ;  /* 0x0000001019197220 */ /* 0x080fe20000400000 */
[----:B------:R-:W-:Y:S01]  /*8a30*/  ISETP.GT.AND P1, PT, R12, 0x18, P3 ;  /* 0x000000180c00780c */ /* 0x000fe20001f24270 */
        /* <DEDUP_REMOVED lines=66> */
[----:B-1----:R-:W-:-:S02]  /*8e60*/  FMUL R17, R112, R16 ;  /* 0x0000001070117220 */ /* 0x002fc40000400000 */
[----:B------:R0:W-:Y:S01]  /*8e70*/  @P1 STG.E desc[UR10][R100.64+0x20], R11 ;  /* 0x0000200b64001986 */ /* 0x0001e2000c10190a */
[----:B------:R-:W-:-:S04]  /*8e80*/  IADD3 R104, P1, R5, R100, RZ ;  /* 0x0000006405687210 */ /* 0x000fc80007f3e0ff */
[----:B------:R-:W-:Y:S01]  /*8e90*/  @P6 STG.E desc[UR10][R102.64+0x20], R111 ;  /* 0x0000206f66006986 */ /* 0x000fe2000c10190a */
[----:B------:R-:W-:Y:S01]  /*8ea0*/  IMAD.X R105, R167, 0x1, R101, P1 ;  /* 0x00000001a7697824 */ /* 0x000fe200008e0665 */
[C---:B------:R-:W-:Y:S02]  /*8eb0*/  ISETP.GT.AND P6, PT, R12.reuse, 0x31, P2 ;  /* 0x000000310c00780c */ /* 0x040fe400017c4270 */
[----:B------:R-:W-:Y:S02]  /*8ec0*/  ISETP.GT.AND P1, PT, R12, 0x30, P3 ;  /* 0x000000300c00780c */ /* 0x000fe40001f24270 */
[----:B------:R1:W-:Y:S01]  /*8ed0*/  @P5 STG.E desc[UR10][R104.64], R17 ;  /* 0x0000001168005986 */ /* 0x0003e2000c10190a */
[----:B------:R-:W-:Y:S01]  /*8ee0*/  IADD3 R106, P5, R5, R102, RZ ;  /* 0x00000066056a7210 */ /* 0x000fe20007fbe0ff */
[----:B0-----:R-:W-:-:S04]  /*8ef0*/  FMUL R11, R114, R16 ;  /* 0x00000010720b7220 */ /* 0x001fc80000400000 */
[----:B------:R-:W-:Y:S01]  /*8f00*/  IMAD.X R107, R167, 0x1, R103, P5 ;  /* 0x00000001a76b7824 */ /* 0x000fe200028e0667 */
[----:B------:R-:W-:-:S04]  /*8f10*/  ISETP.GT.AND P5, PT, R12, 0x31, P3 ;  /* 0x000000310c00780c */ /* 0x000fc80001fa4270 */
[----:B------:R-:W-:Y:S01]  /*8f20*/  @P6 STG.E desc[UR10][R106.64], R113 ;  /* 0x000000716a006986 */ /* 0x000fe2000c10190a */
[----:B------:R-:W-:Y:S01]  /*8f30*/  ISETP.GT.AND P6, PT, R12, 0x38, P2 ;  /* 0x000000380c00780c */ /* 0x000fe200017c4270 */
[----:B-1----:R-:W-:Y:S02]  /*8f40*/  FMUL R17, R116, R16 ;  /* 0x0000001074117220 */ /* 0x002fe40000400000 */
        /* <DEDUP_REMOVED lines=100> */
[----:B------:R1:W-:Y:S01]  /*9590*/  @P6 STG.E desc[UR10][R134.64+0x20], R143 ;  /* 0x0000208f86006986 */ /* 0x0003e2000c10190a */
[----:B------:R-:W-:Y:S01]  /*95a0*/  IMAD.X R137, R167, 0x1, R133, P1 ;  /* 0x00000001a7897824 */ /* 0x000fe200008e0685 */
[C---:B------:R-:W-:Y:S02]  /*95b0*/  ISETP.GT.AND P6, PT, R12.reuse, 0x71, P2 ;  /* 0x000000710c00780c */ /* 0x040fe400017c4270 */
[----:B------:R-:W-:Y:S02]  /*95c0*/  ISETP.GT.AND P1, PT, R12, 0x70, P3 ;  /* 0x000000700c00780c */ /* 0x000fe40001f24270 */
[----:B------:R-:W-:Y:S01]  /*95d0*/  @P5 STG.E desc[UR10][R136.64], R17 ;  /* 0x0000001188005986 */ /* 0x000fe2000c10190a */
[----:B------:R-:W-:Y:S01]  /*95e0*/  IADD3 R138, P5, R5, R134, RZ ;  /* 0x00000086058a7210 */ /* 0x000fe20007fbe0ff */
[----:B0-----:R-:W-:-:S04]  /*95f0*/  FMUL R11, R146, R16 ;  /* 0x00000010920b7220 */ /* 0x001fc80000400000 */
[----:B------:R-:W-:Y:S01]  /*9600*/  IMAD.X R139, R167, 0x1, R135, P5 ;  /* 0x00000001a78b7824 */ /* 0x000fe200028e0687 */
[----:B------:R-:W-:-:S04]  /*9610*/  ISETP.GT.AND P5, PT, R12, 0x71, P3 ;  /* 0x000000710c00780c */ /* 0x000fc80001fa4270 */
[----:B------:R-:W-:Y:S01]  /*9620*/  @P6 STG.E desc[UR10][R138.64], R145 ;  /* 0x000000918a006986 */ /* 0x000fe2000c10190a */
[----:B------:R-:W-:-:S03]  /*9630*/  IADD3 R140, P6, R5, R136, RZ ;  /* 0x00000088058c7210 */ /* 0x000fc60007fde0ff */
[----:B------:R0:W-:Y:S01]  /*9640*/  @P1 STG.E desc[UR10][R136.64+0x20], R11 ;  /* 0x0000200b88001986 */ /* 0x0001e2000c10190a */
[----:B------:R-:W-:Y:S01]  /*9650*/  ISETP.GT.AND P1, PT, R12, 0x78, P2 ;  /* 0x000000780c00780c */ /* 0x000fe20001724270 */
[----:B------:R-:W-:Y:S01]  /*9660*/  IMAD.X R141, R167, 0x1, R137, P6 ;  /* 0x00000001a78d7824 */ /* 0x000fe200030e0689 */
[----:B------:R-:W-:Y:S01]  /*9670*/  IADD3 R142, P6, R5, R138, RZ ;  /* 0x0000008a058e7210 */ /* 0x000fe20007fde0ff */
[-C--:B------:R-:W-:Y:S01]  /*9680*/  FMUL R5, R148, R16.reuse ;  /* 0x0000001094057220 */ /* 0x080fe20000400000 */
[C---:B------:R-:W-:Y:S01]  /*9690*/  ISETP.GT.AND P2, PT, R12.reuse, 0x79, P2 ;  /* 0x000000790c00780c */ /* 0x040fe20001744270 */
[----:B------:R-:W-:Y:S01]  /*96a0*/  @P5 STG.E desc[UR10][R138.64+0x20], R147 ;  /* 0x000020938a005986 */ /* 0x000fe2000c10190a */
[C---:B------:R-:W-:Y:S01]  /*96b0*/  ISETP.GT.AND P5, PT, R12.reuse, 0x78, P3 ;  /* 0x000000780c00780c */ /* 0x040fe20001fa4270 */
[----:B-1----:R-:W-:Y:S01]  /*96c0*/  IMAD.X R143, R167, 0x1, R139, P6 ;  /* 0x00000001a78f7824 */ /* 0x002fe200030e068b */
[----:B------:R-:W-:Y:S01]  /*96d0*/  ISETP.GT.AND P3, PT, R12, 0x79, P3 ;  /* 0x000000790c00780c */ /* 0x000fe20001f64270 */
[----:B0-----:R-:W-:-:S04]  /*96e0*/  FMUL R11, R150, R16 ;  /* 0x00000010960b7220 */ /* 0x001fc80000400000 */
[----:B------:R0:W-:Y:S01]  /*96f0*/  @P1 STG.E desc[UR10][R140.64], R5 ;  /* 0x000000058c001986 */ /* 0x0001e2000c10190a */
[----:B------:R-:W-:-:S03]  /*9700*/  ISETP.GT.AND P1, PT, R13, 0x80, PT ;  /* 0x000000800d00780c */ /* 0x000fc60003f24270 */
[----:B------:R-:W-:Y:S01]  /*9710*/  @P2 STG.E desc[UR10][R142.64], R149 ;  /* 0x000000958e002986 */ /* 0x000fe2000c10190a */
[C---:B------:R-:W-:Y:S02]  /*9720*/  ISETP.GT.AND P6, PT, R12.reuse, RZ, P1 ;  /* 0x000000ff0c00720c */ /* 0x040fe40000fc4270 */
[----:B------:R-:W-:Y:S01]  /*9730*/  ISETP.GT.AND P2, PT, R12, 0x1, P1 ;  /* 0x000000010c00780c */ /* 0x000fe20000f44270 */
[----:B------:R1:W-:Y:S01]  /*9740*/  @P5 STG.E desc[UR10][R140.64+0x20], R11 ;  /* 0x0000200b8c005986 */ /* 0x0003e2000c10190a */
[----:B------:R-:W-:Y:S01]  /*9750*/  ISETP.GT.AND P5, PT, R13, 0x88, PT ;  /* 0x000000880d00780c */ /* 0x000fe20003fa4270 */
[-C--:B------:R-:W-:Y:S01]  /*9760*/  FMUL R13, R26, R16.reuse ;  /* 0x000000101a0d7220 */ /* 0x080fe20000400000 */
[----:B0-----:R-:W-:Y:S01]  /*9770*/  FMUL R5, R24, R16 ;  /* 0x0000001018057220 */ /* 0x001fe20000400000 */
[----:B------:R-:W-:Y:S01]  /*9780*/  @P3 STG.E desc[UR10][R142.64+0x20], R151 ;  /* 0x000020978e003986 */ /* 0x000fe2000c10190a */
[----:B------:R-:W-:-:S05]  /*9790*/  ISETP.GT.AND P3, PT, R12, RZ, P5 ;  /* 0x000000ff0c00720c */ /* 0x000fca0002f64270 */
[----:B------:R0:W-:Y:S01]  /*97a0*/  @P6 STG.E desc[UR10][R8.64+0x200], R5 ;  /* 0x0002000508006986 */ /* 0x0001e2000c10190a */
[----:B------:R-:W-:Y:S01]  /*97b0*/  ISETP.GT.AND P6, PT, R12, 0x1, P5 ;  /* 0x000000010c00780c */ /* 0x000fe20002fc4270 */
[----:B-1----:R-:W-:Y:S02]  /*97c0*/  FMUL R11, R28, R16 ;  /* 0x000000101c0b7220 */ /* 0x002fe40000400000 */
[----:B------:R-:W-:Y:S01]  /*97d0*/  @P2 STG.E desc[UR10][R18.64+0x200], R25 ;  /* 0x0002001912002986 */ /* 0x000fe2000c10190a */
[----:B------:R-:W-:-:S03]  /*97e0*/  ISETP.GT.AND P2, PT, R12, 0x8, P1 ;  /* 0x000000080c00780c */ /* 0x000fc60000f44270 */
[----:B------:R1:W-:Y:S01]  /*97f0*/  @P3 STG.E desc[UR10][R8.64+0x220], R13 ;  /* 0x0002200d08003986 */ /* 0x0003e2000c10190a */
[----:B------:R-:W-:Y:S01]  /*9800*/  ISETP.GT.AND P3, PT, R12, 0x9, P1 ;  /* 0x000000090c00780c */ /* 0x000fe20000f64270 */
[----:B0-----:R-:W-:-:S04]  /*9810*/  FMUL R5, R30, R16 ;  /* 0x000000101e057220 */ /* 0x001fc80000400000 */
[----:B------:R-:W-:Y:S01]  /*9820*/  @P6 STG.E desc[UR10][R18.64+0x220], R27 ;  /* 0x0002201b12006986 */ /* 0x000fe2000c10190a */
[----:B------:R-:W-:-:S03]  /*9830*/  ISETP.GT.AND P6, PT, R12, 0x8, P5 ;  /* 0x000000080c00780c */ /* 0x000fc60002fc4270 */
[----:B------:R0:W-:Y:S01]  /*9840*/  @P2 STG.E desc[UR10][R20.64+0x200], R11 ;  /* 0x0002000b14002986 */ /* 0x0001e2000c10190a */
[----:B------:R-:W-:Y:S01]  /*9850*/  ISETP.GT.AND P2, PT, R12, 0x9, P5 ;  /* 0x000000090c00780c */ /* 0x000fe20002f44270 */
[----:B-1----:R-:W-:Y:S02]  /*9860*/  FMUL R9, R32, R16 ;  /* 0x0000001020097220 */ /* 0x002fe40000400000 */
[----:B------:R-:W-:Y:S01]  /*9870*/  @P3 STG.E desc[UR10][R22.64+0x200], R29 ;  /* 0x0002001d16003986 */ /* 0x000fe2000c10190a */
[----:B------:R-:W-:-:S05]  /*9880*/  ISETP.GT.AND P3, PT, R12, 0x10, P1 ;  /* 0x000000100c00780c */ /* 0x000fca0000f64270 */
[----:B------:R1:W-:Y:S01]  /*9890*/  @P6 STG.E desc[UR10][R20.64+0x220], R5 ;  /* 0x0002200514006986 */ /* 0x0003e2000c10190a */
[----:B------:R-:W-:Y:S01]  /*98a0*/  ISETP.GT.AND P6, PT, R12, 0x11, P1 ;  /* 0x000000110c00780c */ /* 0x000fe20000fc4270 */
[----:B0-----:R-:W-:Y:S02]  /*98b0*/  FMUL R11, R34, R16 ;  /* 0x00000010220b7220 */ /* 0x001fe40000400000 */
[----:B------:R-:W-:Y:S01]  /*98c0*/  @P2 STG.E desc[UR10][R22.64+0x220], R31 ;  /* 0x0002201f16002986 */ /* 0x000fe2000c10190a */
[----:B------:R-:W-:-:S03]  /*98d0*/  ISETP.GT.AND P2, PT, R12, 0x10, P5 ;  /* 0x000000100c00780c */ /* 0x000fc60002f44270 */
[----:B------:R0:W-:Y:S01]  /*98e0*/  @P3 STG.E desc[UR10][R88.64+0x200], R9 ;  /* 0x0002000958003986 */ /* 0x0001e2000c10190a */
[----:B------:R-:W-:Y:S01]  /*98f0*/  ISETP.GT.AND P3, PT, R12, 0x11, P5 ;  /* 0x000000110c00780c */ /* 0x000fe20002f64270 */
[----:B-1----:R-:W-:-:S04]  /*9900*/  FMUL R5, R36, R16 ;  /* 0x0000001024057220 */ /* 0x002fc80000400000 */
[----:B------:R-:W-:Y:S01]  /*9910*/  @P6 STG.E desc[UR10][R90.64+0x200], R33 ;  /* 0x000200215a006986 */ /* 0x000fe2000c10190a */
[----:B------:R-:W-:-:S03]  /*9920*/  ISETP.GT.AND P6, PT, R12, 0x18, P1 ;  /* 0x000000180c00780c */ /* 0x000fc60000fc4270 */
[----:B------:R1:W-:Y:S01]  /*9930*/  @P2 STG.E desc[UR10][R88.64+0x220], R11 ;  /* 0x0002200b58002986 */ /* 0x0003e2000c10190a */
[----:B------:R-:W-:Y:S01]  /*9940*/  ISETP.GT.AND P2, PT, R12, 0x19, P1 ;  /* 0x000000190c00780c */ /* 0x000fe20000f44270 */
[----:B0-----:R-:W-:Y:S02]  /*9950*/  FMUL R9, R38, R16 ;  /* 0x0000001026097220 */ /* 0x001fe40000400000 */
[----:B------:R-:W-:Y:S01]  /*9960*/  @P3 STG.E desc[UR10][R90.64+0x220], R35 ;  /* 0x000220235a003986 */ /* 0x000fe2000c10190a */
[----:B------:R-:W-:-:S05]  /*9970*/  ISETP.GT.AND P3, PT, R12, 0x18, P5 ;  /* 0x000000180c00780c */ /* 0x000fca0002f64270 */
        /* <DEDUP_REMOVED lines=107> */
[-C--:B0-----:R-:W-:Y:S02]  /*a030*/  FMUL R11, R82, R16.reuse ;  /* 0x00000010520b7220 */ /* 0x081fe40000400000 */
[----:B------:R-:W-:Y:S01]  /*a040*/  @P2 STG.E desc[UR10][R134.64+0x220], R79 ;  /* 0x0002204f86002986 */ /* 0x000fe2000c10190a */
[----:B------:R-:W-:Y:S01]  /*a050*/  ISETP.GT.AND P2, PT, R12, 0x70, P5 ;  /* 0x000000700c00780c */ /* 0x000fe20002f44270 */
[----:B-1----:R-:W-:-:S08]  /*a060*/  FMUL R5, R84, R16 ;  /* 0x0000001054057220 */ /* 0x002fd00000400000 */
[----:B------:R0:W-:Y:S01]  /*a070*/  @P6 STG.E desc[UR10][R136.64+0x200], R9 ;  /* 0x0002000988006986 */ /* 0x0001e2000c10190a */
[C---:B------:R-:W-:Y:S02]  /*a080*/  ISETP.GT.AND P6, PT, R12.reuse, 0x78, P1 ;  /* 0x000000780c00780c */ /* 0x040fe40000fc4270 */
[C---:B------:R-:W-:Y:S01]  /*a090*/  ISETP.GT.AND P1, PT, R12.reuse, 0x79, P1 ;  /* 0x000000790c00780c */ /* 0x040fe20000f24270 */
[----:B------:R1:W-:Y:S01]  /*a0a0*/  @P3 STG.E desc[UR10][R138.64+0x200], R81 ;  /* 0x000200518a003986 */ /* 0x0003e2000c10190a */
[----:B------:R-:W-:-:S03]  /*a0b0*/  ISETP.GT.AND P3, PT, R12, 0x71, P5 ;  /* 0x000000710c00780c */ /* 0x000fc60002f64270 */
[----:B------:R1:W-:Y:S01]  /*a0c0*/  @P2 STG.E desc[UR10][R136.64+0x220], R11 ;  /* 0x0002200b88002986 */ /* 0x0003e2000c10190a */
[C---:B------:R-:W-:Y:S02]  /*a0d0*/  ISETP.GT.AND P2, PT, R12.reuse, 0x78, P5 ;  /* 0x000000780c00780c */ /* 0x040fe40002f44270 */
[----:B------:R-:W-:Y:S01]  /*a0e0*/  ISETP.GT.AND P5, PT, R12, 0x79, P5 ;  /* 0x000000790c00780c */ /* 0x000fe20002fa4270 */
[----:B0-----:R-:W-:-:S06]  /*a0f0*/  FMUL R9, R86, R16 ;  /* 0x0000001056097220 */ /* 0x001fcc0000400000 */
[----:B------:R1:W-:Y:S04]  /*a100*/  @P3 STG.E desc[UR10][R138.64+0x220], R83 ;  /* 0x000220538a003986 */ /* 0x0003e8000c10190a */
[----:B------:R1:W-:Y:S04]  /*a110*/  @P6 STG.E desc[UR10][R140.64+0x200], R5 ;  /* 0x000200058c006986 */ /* 0x0003e8000c10190a */
[----:B------:R1:W-:Y:S04]  /*a120*/  @P1 STG.E desc[UR10][R142.64+0x200], R85 ;  /* 0x000200558e001986 */ /* 0x0003e8000c10190a */
[----:B------:R1:W-:Y:S04]  /*a130*/  @P2 STG.E desc[UR10][R140.64+0x220], R9 ;  /* 0x000220098c002986 */ /* 0x0003e8000c10190a */
[----:B------:R1:W-:Y:S02]  /*a140*/  @P5 STG.E desc[UR10][R142.64+0x220], R87 ;  /* 0x000220578e005986 */ /* 0x0003e4000c10190a */
.L_x_277:
[----:B------:R-:W-:Y:S05]  /*a150*/  BSYNC B0 ;  /* 0x0000000000007941 */ /* 0x000fea0003800000 */
.L_x_25:
[----:B------:R-:W-:Y:S01]  /*a160*/  ULDC UR8, c[0x0][0xc] ;  /* 0x0000030000087ab9 */ /* 0x000fe20000000800 */
[----:B------:R-:W-:Y:S01]  /*a170*/  ULDC UR9, c[0x0][0x10] ;  /* 0x0000040000097ab9 */ /* 0x000fe20000000800 */
[----:B01----:R-:W0:Y:S01]  /*a180*/  LDC R5, c[0x0][0x14] ;  /* 0x00000500ff057b82 */ /* 0x003e220000000800 */
[----:B------:R-:W-:Y:S01]  /*a190*/  UIMAD.WIDE.U32 UR8, UR8, UR9, URZ ;  /* 0x00000009080872a5 */ /* 0x000fe2000f8e003f */
[----:B------:R-:W-:Y:S01]  /*a1a0*/  PRMT R9, RZ, 0x7610, R9 ;  /* 0x00007610ff097816 */ /* 0x000fe20000000009 */
[----:B------:R-:W-:-:S04]  /*a1b0*/  IMAD.MOV.U32 R8, RZ, RZ, -0x1 ;  /* 0xffffffffff087424 */ /* 0x000fc800078e00ff */
[----:B0-----:R-:W-:-:S04]  /*a1c0*/  IMAD.WIDE.U32 R2, R5, UR8, R2 ;  /* 0x0000000805027c25 */ /* 0x001fc8000f8e0002 */
[----:B------:R-:W-:Y:S01]  /*a1d0*/  IMAD R5, R5, UR9, RZ ;  /* 0x0000000905057c24 */ /* 0x000fe2000f8e02ff */
[----:B------:R-:W-:Y:S02]  /*a1e0*/  ULDC.64 UR8, c[0x0][0x750] ;  /* 0x0001d40000087ab9 */ /* 0x000fe40000000a00 */
[----:B------:R-:W-:Y:S01]  /*a1f0*/  ISETP.GE.U32.AND P1, PT, R2, UR8, PT ;  /* 0x0000000802007c0c */ /* 0x000fe2000bf26070 */
[----:B------:R-:W-:Y:S02]  /*a200*/  IMAD.IADD R3, R3, 0x1, R5 ;  /* 0x0000000103037824 */ /* 0x000fe400078e0205 */
[----:B------:R-:W-:-:S03]  /*a210*/  IMAD.MOV.U32 R5, RZ, RZ, -0x1 ;  /* 0xffffffffff057424 */ /* 0x000fc600078e00ff */
[----:B------:R-:W-:-:S13]  /*a220*/  ISETP.GE.U32.AND.EX P1, PT, R3, UR9, PT, P1 ;  /* 0x0000000903007c0c */ /* 0x000fda000bf26110 */
[----:B------:R-:W-:Y:S05]  /*a230*/  @P1 BRA `(.L_x_278) ;  /* 0x0000000400601947 */ /* 0x000fea0003800000 */
[----:B------:R-:W0:Y:S01]  /*a240*/  S2R R21, SR_CTAID.X ;  /* 0x0000000000157919 */ /* 0x000e220000002500 */
[----:B------:R-:W1:Y:S01]  /*a250*/  LDC.64 R18, c[0x0][0x728] ;  /* 0x0001ca00ff127b82 */ /* 0x000e620000000a00 */
[----:B------:R-:W-:Y:S01]  /*a260*/  ULDC UR7, c[0x0][0x150] ;  /* 0x0000540000077ab9 */ /* 0x000fe20000000800 */
[----:B------:R-:W-:Y:S01]  /*a270*/  IMAD.MOV.U32 R12, RZ, RZ, R2 ;  /* 0x000000ffff0c7224 */ /* 0x000fe200078e0002 */
[----:B------:R-:W0:Y:S01]  /*a280*/  S2R R27, SR_CTAID.Y ;  /* 0x00000000001b7919 */ /* 0x000e220000002600 */
[----:B------:R-:W-:-:S04]  /*a290*/  IMAD.MOV.U32 R13, RZ, RZ, R3 ;  /* 0x000000ffff0d7224 */ /* 0x000fc800078e0003 */
[----:B------:R-:W2:Y:S08]  /*a2a0*/  LDC R26, c[0x0][0x144] ;  /* 0x00005100ff1a7b82 */ /* 0x000eb00000000800 */
[----:B------:R-:W2:Y:S08]  /*a2b0*/  LDC R22, c[0x0][0x730] ;  /* 0x0001cc00ff167b82 */ /* 0x000eb00000000800 */
[----:B------:R-:W2:Y:S01]  /*a2c0*/  LDC.64 R24, c[0x0][0x720] ;  /* 0x0001c800ff187b82 */ /* 0x000ea20000000a00 */
[----:B-1----:R-:W-:-:S04]  /*a2d0*/  ISETP.NE.U32.AND P1, PT, R18, RZ, PT ;  /* 0x000000ff1200720c */ /* 0x002fc80003f25070 */
[----:B------:R-:W-:Y:S02]  /*a2e0*/  ISETP.NE.AND.EX P1, PT, R19, RZ, PT, P1 ;  /* 0x000000ff1300720c */ /* 0x000fe40003f25310 */
[----:B0-----:R-:W-:-:S05]  /*a2f0*/  I2FP.F32.U32 R5, R21 ;  /* 0x0000001500057245 */ /* 0x001fca0000201000 */
[----:B------:R-:W-:-:S04]  /*a300*/  FMUL R5, R5, UR7 ;  /* 0x0000000705057c20 */ /* 0x000fc80008400000 */
[----:B------:R0:W1:Y:S02]  /*a310*/  F2I.U32.TRUNC.NTZ R23, R5 ;  /* 0x0000000500177305 */ /* 0x000064000020f000 */
[----:B------:R-:W-:Y:S05]  /*a320*/  @!P1 BRA `(.L_x_279) ;  /* 0x0000000000289947 */ /* 0x000fea0003800000 */
[----:B0-----:R-:W0:Y:S02]  /*a330*/  LDC R5, c[0x0][0x734] ;  /* 0x0001cd00ff057b82 */ /* 0x001e240000000800 */
        /* <DEDUP_REMOVED lines=9> */
.L_x_279:
[-CC-:B--2---:R-:W-:Y:S01]  /*a3d0*/  SHF.R.U64 R20, R12, R22.reuse, R13.reuse ;  /* 0x000000160c147219 */ /* 0x184fe2000000120d */
[----:B------:R-:W2:Y:S01]  /*a3e0*/  LDC.64 R30, c[0x0][0x740] ;  /* 0x0001d000ff1e7b82 */ /* 0x000ea20000000a00 */
[----:B0-----:R-:W-:Y:S01]  /*a3f0*/  SHF.R.U32.HI R5, RZ, R22, R13 ;  /* 0x00000016ff057219 */ /* 0x001fe2000001160d */
[----:B-1----:R-:W-:Y:S01]  /*a400*/  IMAD.MOV R23, RZ, RZ, -R23 ;  /* 0x000000ffff177224 */ /* 0x002fe200078e0a17 */
[----:B------:R-:W-:Y:S01]  /*a410*/  IADD3 R11, P1, RZ, -R20, RZ ;  /* 0x80000014ff0b7210 */ /* 0x000fe20007f3e0ff */
[----:B------:R-:W-:-:S04]  /*a420*/  ULDC UR7, c[0x0][0x154] ;  /* 0x0000550000077ab9 */ /* 0x000fc80000000800 */
[----:B------:R-:W0:Y:S01]  /*a430*/  LDC R12, c[0x0][0x718] ;  /* 0x0001c600ff0c7b82 */ /* 0x000e220000000800 */
[----:B------:R-:W-:Y:S02]  /*a440*/  IMAD.X R5, RZ, RZ, ~R5, P1 ;  /* 0x000000ffff057224 */ /* 0x000fe400008e0e05 */
[----:B------:R-:W-:-:S04]  /*a450*/  IMAD.WIDE.U32 R8, R11, R24, R2 ;  /* 0x000000180b087225 */ /* 0x000fc800078e0002 */
[----:B------:R-:W-:Y:S01]  /*a460*/  IMAD R10, R5, R24, RZ ;  /* 0x00000018050a7224 */ /* 0x000fe200078e02ff */
[----:B------:R-:W1:Y:S03]  /*a470*/  LDC R13, c[0x0][0x708] ;  /* 0x0001c200ff0d7b82 */ /* 0x000e660000000800 */
[----:B------:R-:W-:Y:S02]  /*a480*/  IMAD R5, R11, R25, R10 ;  /* 0x000000190b057224 */ /* 0x000fe400078e020a */
[----:B------:R-:W-:Y:S02]  /*a490*/  IMAD R25, R26, R23, R21 ;  /* 0x000000171a197224 */ /* 0x000fe400078e0215 */
[----:B------:R-:W-:Y:S01]  /*a4a0*/  IMAD.IADD R5, R9, 0x1, R5 ;  /* 0x0000000109057824 */ /* 0x000fe200078e0205 */
[----:B------:R-:W3:Y:S01]  /*a4b0*/  LDC R28, c[0x0][0x758] ;  /* 0x0001d600ff1c7b82 */ /* 0x000ee20000000800 */
[----:B------:R-:W-:Y:S01]  /*a4c0*/  I2FP.F32.U32 R9, R27 ;  /* 0x0000001b00097245 */ /* 0x000fe20000201000 */
[----:B------:R-:W-:Y:S01]  /*a4d0*/  IMAD.MOV.U32 R11, RZ, RZ, 0x1 ;  /* 0x00000001ff0b7424 */ /* 0x000fe200078e00ff */
[----:B--2---:R-:W-:-:S03]  /*a4e0*/  ISETP.NE.U32.AND P1, PT, R30, RZ, PT ;  /* 0x000000ff1e00720c */ /* 0x004fc60003f25070 */
[----:B------:R-:W-:Y:S01]  /*a4f0*/  FMUL R10, R9, UR7 ;  /* 0x00000007090a7c20 */ /* 0x000fe20008400000 */
[----:B------:R-:W-:Y:S01]  /*a500*/  ISETP.NE.AND.EX P1, PT, R31, RZ, PT, P1 ;  /* 0x000000ff1f00720c */ /* 0x000fe20003f25310 */
[----:B------:R-:W2:Y:S01]  /*a510*/  LDC R24, c[0x0][0x148] ;  /* 0x00005200ff187b82 */ /* 0x000ea20000000800 */
[-CC-:B0-----:R-:W-:Y:S01]  /*a520*/  SHF.R.U64 R19, R8, R12.reuse, R5.reuse ;  /* 0x0000000c08137219 */ /* 0x181fe20000001205 */
[----:B------:R0:W0:Y:S01]  /*a530*/  F2I.U32.TRUNC.NTZ R22, R10 ;  /* 0x0000000a00167305 */ /* 0x000022000020f000 */
[----:B------:R-:W-:Y:S01]  /*a540*/  SHF.R.U32.HI R8, RZ, R12, R5 ;  /* 0x0000000cff087219 */ /* 0x000fe20000011605 */
[----:B------:R-:W-:-:S04]  /*a550*/  IMAD.MOV.U32 R9, RZ, RZ, -0x1 ;  /* 0xffffffffff097424 */ /* 0x000fc800078e00ff */
[----:B------:R-:W0:Y:S01]  /*a560*/  LDC R23, c[0x0][0x700] ;  /* 0x0001c000ff177b82 */ /* 0x000e220000000800 */
[-CC-:B-1----:R-:W-:Y:S02]  /*a570*/  SHF.R.U64 R18, R19, R13.reuse, R8.reuse ;  /* 0x0000000d13127219 */ /* 0x182fe40000001208 */
[----:B------:R-:W-:-:S05]  /*a580*/  SHF.R.U32.HI R5, RZ, R13, R8 ;  /* 0x0000000dff057219 */ /* 0x000fca0000011608 */
[----:B------:R-:W1:Y:S01]  /*a590*/  LDC R26, c[0x0][0x748] ;  /* 0x0001d200ff1a7b82 */ /* 0x000e620000000800 */
[-C--:B---3--:R-:W-:Y:S02]  /*a5a0*/  SHF.L.U32 R8, R9, R28.reuse, RZ ;  /* 0x0000001c09087219 */ /* 0x088fe400000006ff */
[-CC-:B------:R-:W-:Y:S02]  /*a5b0*/  SHF.R.U64 R21, R18, R28.reuse, R5.reuse ;  /* 0x0000001c12157219 */ /* 0x180fe40000001205 */
[----:B------:R-:W-:Y:S02]  /*a5c0*/  SHF.R.U32.HI R9, RZ, R28, R5 ;  /* 0x0000001cff097219 */ /* 0x000fe40000011605 */
[----:B------:R-:W-:Y:S01]  /*a5d0*/  LOP3.LUT R29, RZ, R8, RZ, 0x33, !PT ;  /* 0x00000008ff1d7212 */ /* 0x000fe200078e33ff */
[----:B------:R-:W3:Y:S01]  /*a5e0*/  LDC R32, c[0x0][0x738] ;  /* 0x0001ce00ff207b82 */ /* 0x000ee20000000800 */
[----:B------:R-:W-:Y:S01]  /*a5f0*/  SHF.L.U32 R28, R11, R28, RZ ;  /* 0x0000001c0b1c7219 */ /* 0x000fe200000006ff */
[----:B------:R-:W-:-:S06]  /*a600*/  IMAD.MOV.U32 R8, RZ, RZ, R21 ;  /* 0x000000ffff087224 */ /* 0x000fcc00078e0015 */
[----:B------:R-:W0:Y:S01]  /*a610*/  LDC R33, c[0x0][0x710] ;  /* 0x0001c400ff217b82 */ /* 0x000e220000000800 */
[----:B------:R-:W-:Y:S05]  /*a620*/  @!P1 BRA `(.L_x_280) ;  /* 0x0000000000289947 */ /* 0x000fea0003800000 */
[----:B------:R-:W4:Y:S02]  /*a630*/  LDC R8, c[0x0][0x74c] ;  /* 0x0001d300ff087b82 */ /* 0x000f240000000800 */
[----:B----4-:R-:W-:-:S05]  /*a640*/  IADD3 R5, P1, R21, R8, RZ ;  /* 0x0000000815057210 */ /* 0x010fca0007f3e0ff */
[----:B------:R-:W-:-:S04]  /*a650*/  IMAD.X R17, RZ, RZ, R9, P1 ;  /* 0x000000ffff117224 */ /* 0x000fc800008e0609 */
[----:B------:R-:W-:-:S04]  /*a660*/  IMAD.WIDE.U32 R8, R17, R30, RZ ;  /* 0x0000001e11087225 */ /* 0x000fc800078e00ff */
[----:B0-----:R-:W-:-:S04]  /*a670*/  IMAD.WIDE.U32 R10, P1, R5, R31, R8 ;  /* 0x0000001f050a7225 */ /* 0x001fc80007820008 */
[----:B------:R-:W-:-:S04]  /*a680*/  IMAD.WIDE.U32 R8, R5, R30, RZ ;  /* 0x0000001e05087225 */ /* 0x000fc800078e00ff */
[----:B------:R-:W-:Y:S01]  /*a690*/  IMAD.X R13, RZ, RZ, RZ, P1 ;  /* 0x000000ffff0d7224 */ /* 0x000fe200008e06ff */
[----:B------:R-:W-:Y:S01]  /*a6a0*/  IADD3 RZ, P1, R9, R10, RZ ;  /* 0x0000000a09ff7210 */ /* 0x000fe20007f3e0ff */
[----:B------:R-:W-:-:S04]  /*a6b0*/  IMAD.MOV.U32 R12, RZ, RZ, R11 ;  /* 0x000000ffff0c7224 */ /* 0x000fc800078e000b */
[----:B------:R-:W-:-:S08]  /*a6c0*/  IMAD.WIDE.U32.X R8, R17, R31, R12, P1 ;  /* 0x0000001f11087225 */ /* 0x000fd000008e040c */
.L_x_280:
[----:B-1----:R-:W-:Y:S01]  /*a6d0*/  SHF.R.U64 R5, R8, R26, R9 ;  /* 0x0000001a08057219 */ /* 0x002fe20000001209 */
[----:B0-----:R-:W-:Y:S01]  /*a6e0*/  VIADD R12, R23, 0xffffffff ;  /* 0xffffffff170c7836 */ /* 0x001fe20000000000 */
[----:B------:R-:W-:Y:S01]  /*a6f0*/  LOP3.LUT R10, R18, R29, RZ, 0xc0, !PT ;  /* 0x0000001d120a7212 */ /* 0x000fe200078ec0ff */
[----:B------:R-:W-:Y:S02]  /*a700*/  IMAD.MOV R22, RZ, RZ, -R22 ;  /* 0x000000ffff167224 */ /* 0x000fe400078e0a16 */
[----:B------:R-:W-:Y:S01]  /*a710*/  IMAD.MOV R8, RZ, RZ, -R5 ;  /* 0x000000ffff087224 */ /* 0x000fe200078e0a05 */
[----:B------:R-:W-:Y:S01]  /*a720*/  LOP3.LUT R12, R19, R12, RZ, 0xc0, !PT ;  /* 0x0000000c130c7212 */ /* 0x000fe200078ec0ff */
[----:B------:R-:W-:Y:S02]  /*a730*/  IMAD R10, R28, R5, R10 ;  /* 0x000000051c0a7224 */ /* 0x000fe400078e020a */
[----:B--2---:R-:W-:Y:S02]  /*a740*/  @P4 IMAD R25, R24, R22, R27 ;  /* 0x0000001618194224 */ /* 0x004fe400078e021b */
[----:B---3--:R-:W-:-:S02]  /*a750*/  IMAD R5, R8, R32, R21 ;  /* 0x0000002008057224 */ /* 0x008fc400078e0215 */
[----:B------:R-:W-:Y:S02]  /*a760*/  IMAD R10, R10, R33, R25 ;  /* 0x000000210a0a7224 */ /* 0x000fe400078e0219 */
[----:B------:R-:W-:Y:S02]  /*a770*/  IMAD R5, R5, R23, R12 ;  /* 0x0000001705057224 */ /* 0x000fe400078e020c */
[----:B------:R-:W-:-:S03]  /*a780*/  IMAD.MOV.U32 R9, RZ, RZ, 0x1 ;  /* 0x00000001ff097424 */ /* 0x000fc600078e00ff */
[----:B------:R-:W-:Y:S02]  /*a790*/  SEL R8, R5, R10, !P4 ;  /* 0x0000000a05087207 */ /* 0x000fe40006000000 */
[----:B------:R-:W-:Y:S01]  /*a7a0*/  SEL R10, R10, R5, !P4 ;  /* 0x000000050a0a7207 */ /* 0x000fe20006000000 */
[----:B------:R-:W-:-:S07]  /*a7b0*/  IMAD.MOV.U32 R5, RZ, RZ, R20 ;  /* 0x000000ffff057224 */ /* 0x000fce00078e0014 */
.L_x_278:
[----:B------:R-:W-:Y:S01]  /*a7c0*/  LOP3.LUT P1, RZ, R9, 0xff, RZ, 0xc0, !PT ;  /* 0x000000ff09ff7812 */ /* 0x000fe2000782c0ff */
[----:B------:R-:W-:-:S12]  /*a7d0*/  IMAD.MOV.U32 R9, RZ, RZ, R10 ;  /* 0x000000ffff097224 */ /* 0x000fd800078e000a */
[----:B------:R-:W-:Y:S05]  /*a7e0*/  @P1 BRA `(.L_x_281) ;  /* 0xffffff68005c1947 */ /* 0x000fea000383ffff */
[----:B------:R-:W-:Y:S05]  /*a7f0*/  EXIT ;  /* 0x000000000000794d */ /* 0x000fea0003800000 */
.L_x_7:
[----:B0-----:R-:W-:Y:S01]  /*a800*/  ULDC.64 UR4, c[0x0][0x750] ;  /* 0x0001d40000047ab9 */ /* 0x001fe20000000a00 */
        /* <DEDUP_REMOVED lines=25> */
.L_x_283:
[----:B------:R-:W0:Y:S01]  /*a9a0*/  LDC.64 R28, c[0x0][0x740] ;  /* 0x0001d000ff1c7b82 */ /* 0x000e220000000a00 */
[-CC-:B------:R-:W-:Y:S02]  /*a9b0*/  SHF.R.U64 R20, R14, R22.reuse, R15.reuse ;  /* 0x000000160e147219 */ /* 0x180fe4000000120f */
[----:B------:R-:W-:Y:S02]  /*a9c0*/  SHF.R.U32.HI R6, RZ, R22, R15 ;  /* 0x00000016ff067219 */ /* 0x000fe4000001160f */
[----:B------:R-:W-:-:S03]  /*a9d0*/  IADD3 R9, P0, RZ, -R20, RZ ;  /* 0x80000014ff097210 */ /* 0x000fc60007f1e0ff */
[----:B------:R-:W1:Y:S02]  /*a9e0*/  LDC R14, c[0x0][0x718] ;  /* 0x0001c600ff0e7b82 */ /* 0x000e640000000800 */
[----:B------:R-:W-:-:S04]  /*a9f0*/  IMAD.X R7, RZ, RZ, ~R6, P0 ;  /* 0x000000ffff077224 */ /* 0x000fc800000e0e06 */
[-C--:B------:R-:W-:Y:S02]  /*aa00*/  IMAD R8, R7, R24.reuse, RZ ;  /* 0x0000001807087224 */ /* 0x080fe400078e02ff */
[----:B------:R-:W2:Y:S01]  /*aa10*/  LDC R22, c[0x0][0x708] ;  /* 0x0001c200ff167b82 */ /* 0x000ea20000000800 */
[----:B------:R-:W-:-:S04]  /*aa20*/  IMAD.WIDE.U32 R6, R9, R24, R2 ;  /* 0x0000001809067225 */ /* 0x000fc800078e0002 */
[----:B------:R-:W-:Y:S02]  /*aa30*/  IMAD R9, R9, R25, R8 ;  /* 0x0000001909097224 */ /* 0x000fe400078e0208 */
[----:B------:R-:W-:Y:S01]  /*aa40*/  IMAD.MOV.U32 R8, RZ, RZ, -0x1 ;  /* 0xffffffffff087424 */ /* 0x000fe200078e00ff */
[----:B------:R-:W3:Y:S01]  /*aa50*/  LDC R27, c[0x0][0x758] ;  /* 0x0001d600ff1b7b82 */ /* 0x000ee20000000800 */
[----:B------:R-:W-:Y:S01]  /*aa60*/  IMAD.IADD R7, R7, 0x1, R9 ;  /* 0x0000000107077824 */ /* 0x000fe200078e0209 */
[----:B0-----:R-:W-:-:S04]  /*aa70*/  ISETP.NE.U32.AND P0, PT, R28, RZ, PT ;  /* 0x000000ff1c00720c */ /* 0x001fc80003f05070 */
[----:B------:R-:W-:Y:S02]  /*aa80*/  ISETP.NE.AND.EX P0, PT, R29, RZ, PT, P0 ;  /* 0x000000ff1d00720c */ /* 0x000fe40003f05300 */
[----:B------:R-:W0:Y:S01]  /*aa90*/  LDC R23, c[0x0][0x700] ;  /* 0x0001c000ff177b82 */ /* 0x000e220000000800 */
[-CC-:B-1----:R-:W-:Y:S02]  /*aaa0*/  SHF.R.U64 R16, R6, R14.reuse, R7.reuse ;  /* 0x0000000e06107219 */ /* 0x182fe40000001207 */
[----:B------:R-:W-:-:S05]  /*aab0*/  SHF.R.U32.HI R7, RZ, R14, R7 ;  /* 0x0000000eff077219 */ /* 0x000fca0000011607 */
[----:B------:R-:W1:Y:S01]  /*aac0*/  LDC R24, c[0x0][0x748] ;  /* 0x0001d200ff187b82 */ /* 0x000e620000000800 */
[-CC-:B--2---:R-:W-:Y:S02]  /*aad0*/  SHF.R.U64 R19, R16, R22.reuse, R7.reuse ;  /* 0x0000001610137219 */ /* 0x184fe40000001207 */
[----:B------:R-:W-:Y:S01]  /*aae0*/  SHF.R.U32.HI R6, RZ, R22, R7 ;  /* 0x00000016ff067219 */ /* 0x000fe20000011607 */
[----:B------:R-:W-:-:S04]  /*aaf0*/  IMAD.MOV.U32 R22, RZ, RZ, 0x1 ;  /* 0x00000001ff167424 */ /* 0x000fc800078e00ff */
        /* <DEDUP_REMOVED lines=18> */
.L_x_284:
[----:B-1----:R-:W-:Y:S01]  /*ac20*/  SHF.R.U64 R7, R6, R24, R7 ;  /* 0x0000001806077219 */ /* 0x002fe20000001207 */
[----:B0-----:R-:W-:Y:S01]  /*ac30*/  VIADD R9, R23, 0xffffffff ;  /* 0xffffffff17097836 */ /* 0x001fe20000000000 */
[----:B------:R-:W-:Y:S01]  /*ac40*/  SHF.L.U32 R22, R22, R27, RZ ;  /* 0x0000001b16167219 */ /* 0x000fe200000006ff */
[----:B------:R-:W-:Y:S01]  /*ac50*/  @P4 IMAD R12, R13, R18, R10 ;  /* 0x000000120d0c4224 */ /* 0x000fe200078e020a */
[----:B------:R-:W-:Y:S01]  /*ac60*/  LOP3.LUT R6, R19, R26, RZ, 0xc0, !PT ;  /* 0x0000001a13067212 */ /* 0x000fe200078ec0ff */
[----:B------:R-:W-:Y:S01]  /*ac70*/  IMAD.MOV R8, RZ, RZ, -R7 ;  /* 0x000000ffff087224 */ /* 0x000fe200078e0a07 */
[----:B------:R-:W-:-:S03]  /*ac80*/  LOP3.LUT R9, R16, R9, RZ, 0xc0, !PT ;  /* 0x0000000910097212 */ /* 0x000fc600078ec0ff */
[----:B------:R-:W-:Y:S02]  /*ac90*/  IMAD R7, R22, R7, R6 ;  /* 0x0000000716077224 */ /* 0x000fe400078e0206 */
[----:B--2---:R-:W-:Y:S02]  /*aca0*/  IMAD R6, R8, R25, R21 ;  /* 0x0000001908067224 */ /* 0x004fe400078e0215 */
[----:B---3--:R-:W-:Y:S02]  /*acb0*/  IMAD R7, R7, R30, R12 ;  /* 0x0000001e07077224 */ /* 0x008fe400078e020c */
[----:B------:R-:W-:Y:S02]  /*acc0*/  IMAD R10, R6, R23, R9 ;  /* 0x00000017060a7224 */ /* 0x000fe400078e0209 */
[----:B------:R-:W-:-:S03]  /*acd0*/  IMAD.MOV.U32 R8, RZ, RZ, 0x1 ;  /* 0x00000001ff087424 */ /* 0x000fc600078e00ff */
[----:B------:R-:W-:Y:S02]  /*ace0*/  SEL R6, R10, R7, !P4 ;  /* 0x000000070a067207 */ /* 0x000fe40006000000 */
[----:B------:R-:W-:-:S07]  /*acf0*/  SEL R7, R7, R10, !P4 ;  /* 0x0000000a07077207 */ /* 0x000fce0006000000 */
.L_x_282:
[----:B------:R-:W-:-:S08]  /*ad00*/  NOP ;  /* 0x0000000000007918 */ /* 0x000fd00000000000 */
[----:B------:R-:W0:-:S00]  /*ad10*/  USETMAXREG.DEALLOC.CTAPOOL 0x28 ;  /* 0x00000028000079c8 */ /* 0x000e0000080e0500 */
[----:B0-----:R-:W-:-:S13]  /*ad20*/  ISETP.NE.AND P0, PT, R5, RZ, PT ;  /* 0x000000ff0500720c */ /* 0x001fda0003f05270 */
[----:B------:R-:W-:Y:S05]  /*ad30*/  @P0 EXIT ;  /* 0x000000000000094d */ /* 0x000fea0003800000 */
[----:B------:R-:W-:Y:S01]  /*ad40*/  LOP3.LUT P0, RZ, R8, 0xff, RZ, 0xc0, !PT ;  /* 0x000000ff08ff7812 */ /* 0x000fe2000780c0ff */
[----:B------:R-:W-:Y:S02]  /*ad50*/  IMAD.MOV.U32 R5, RZ, RZ, 0x1 ;  /* 0x00000001ff057424 */ /* 0x000fe400078e00ff */
[----:B------:R-:W-:-:S10]  /*ad60*/  IMAD.MOV.U32 R10, RZ, RZ, RZ ;  /* 0x000000ffff0a7224 */ /* 0x000fd400078e00ff */
[----:B------:R-:W-:Y:S05]  /*ad70*/  @!P0 BRA `(.L_x_285) ;  /* 0x0000000c00a48947 */ /* 0x000fea0003800000 */
[----:B------:R-:W0:Y:S01]  /*ad80*/  LDC R5, c[0x0][0x28c] ;  /* 0x0000a300ff057b82 */ /* 0x000e220000000800 */
[----:B------:R-:W1:Y:S01]  /*ad90*/  S2R R17, SR_CgaCtaId ;  /* 0x0000000000117919 */ /* 0x000e620000008800 */
[----:B------:R-:W-:Y:S01]  /*ada0*/  ULDC UR5, c[0x0][0x758] ;  /* 0x0001d60000057ab9 */ /* 0x000fe20000000800 */
[----:B------:R-:W-:Y:S01]  /*adb0*/  UMOV UR7, 0xffffffff ;  /* 0xffffffff00077882 */ /* 0x000fe20000000000 */
[----:B------:R-:W-:Y:S01]  /*adc0*/  ULDC UR6, c[0x0][0xc] ;  /* 0x0000030000067ab9 */ /* 0x000fe20000000800 */
[----:B------:R-:W-:Y:S01]  /*add0*/  USHF.L.U32 UR9, UR7, UR5, URZ ;  /* 0x0000000507097299 */ /* 0x000fe2000800063f */
[----:B------:R-:W-:Y:S01]  /*ade0*/  BSSY B0, `(.L_x_285) ;  /* 0x00000e2000007945 */ /* 0x000fe20003800000 */
[----:B------:R-:W-:Y:S01]  /*adf0*/  UMOV UR8, 0x1 ;  /* 0x0000000100087882 */ /* 0x000fe20000000000 */
[----:B------:R-:W-:Y:S01]  /*ae00*/  ULDC UR7, c[0x0][0x10] ;  /* 0x0000040000077ab9 */ /* 0x000fe20000000800 */
[----:B------:R-:W-:Y:S01]  /*ae10*/  USHF.L.U32 UR5, UR8, UR5, URZ ;  /* 0x0000000508057299 */ /* 0x000fe2000800063f */
[----:B------:R-:W-:Y:S01]  /*ae20*/  IMAD.MOV.U32 R12, RZ, RZ, 0x1 ;  /* 0x00000001ff0c7424 */ /* 0x000fe200078e00ff */
[----:B------:R-:W-:Y:S01]  /*ae30*/  UIMAD.WIDE.U32 UR6, UR6, UR7, URZ ;  /* 0x00000007060672a5 */ /* 0x000fe2000f8e003f */
[----:B------:R-:W-:Y:S01]  /*ae40*/  LOP3.LUT R11, R4, 0x2, RZ, 0xfc, !PT ;  /* 0x00000002040b7812 */ /* 0x000fe200078efcff */
[----:B------:R-:W-:Y:S01]  /*ae50*/  ULDC UR8, c[0x0][0x14] ;  /* 0x0000050000087ab9 */ /* 0x000fe20000000800 */
[----:B------:R-:W-:Y:S01]  /*ae60*/  IMAD.MOV.U32 R10, RZ, RZ, RZ ;  /* 0x000000ffff0a7224 */ /* 0x000fe200078e00ff */
[----:B------:R-:W-:-:S02]  /*ae70*/  UIMAD.WIDE.U32 UR40, UR6, UR8, URZ ;  /* 0x00000008062872a5 */ /* 0x000fc4000f8e003f */
[----:B------:R-:W-:Y:S01]  /*ae80*/  UIMAD UR7, UR7, UR8, URZ ;  /* 0x00000008070772a4 */ /* 0x000fe2000f8e023f */
[----:B------:R-:W-:Y:S01]  /*ae90*/  ULDC UR4, c[0x0][0x700] ;  /* 0x0001c00000047ab9 */ /* 0x000fe20000000800 */
[----:B------:R-:W-:Y:S02]  /*aea0*/  ULOP3.LUT UR6, URZ, UR9, URZ, 0x33, !UPT ;  /* 0x000000093f067292 */ /* 0x000fe4000f8e333f */
[----:B------:R-:W-:Y:S01]  /*aeb0*/  UIADD3 UR4, UR4, -0x1, URZ ;  /* 0xffffffff04047890 */ /* 0x000fe2000fffe03f */
[----:B0-----:R-:W-:Y:S01]  /*aec0*/  VIADD R5, R5, 0x7f ;  /* 0x0000007f05057836 */ /* 0x001fe20000000000 */
[----:B------:R-:W-:Y:S01]  /*aed0*/  UIADD3 UR7, UR41, UR7, URZ ;  /* 0x0000000729077290 */ /* 0x000fe2000fffe03f */
[----:B------:R-:W-:-:S03]  /*aee0*/  ULDC.64 UR42, c[0x0][0x198] ;  /* 0x00006600002a7ab9 */ /* 0x000fc60000000a00 */
[----:B------:R-:W-:-:S04]  /*aef0*/  SHF.R.S32.HI R8, RZ, 0x1f, R5 ;  /* 0x0000001fff087819 */ /* 0x000fc80000011405 */
[----:B------:R-:W-:Y:S01]  /*af00*/  LEA.HI R8, R8, R5, RZ, 0x7 ;  /* 0x0000000508087211 */ /* 0x000fe200078f38ff */
[C---:B-1----:R-:W-:Y:S02]  /*af10*/  IMAD.SHL.U32 R13, R17.reuse, 0x80, RZ ;  /* 0x00000080110d7824 */ /* 0x042fe400078e00ff */
[C---:B------:R-:W-:Y:S01]  /*af20*/  IMAD.SHL.U32 R14, R17.reuse, 0x2000, RZ ;  /* 0x00002000110e7824 */ /* 0x040fe200078e00ff */
[----:B------:R-:W-:Y:S01]  /*af30*/  SHF.R.S32.HI R15, RZ, 0x7, R8 ;  /* 0x00000007ff0f7819 */ /* 0x000fe20000011408 */
[----:B------:R-:W-:Y:S01]  /*af40*/  IMAD.SHL.U32 R16, R17, 0x2, RZ ;  /* 0x0000000211107824 */ /* 0x000fe200078e00ff */
[----:B------:R-:W-:Y:S01]  /*af50*/  LOP3.LUT R13, R13, 0x80, RZ, 0xc0, !PT ;  /* 0x000000800d0d7812 */ /* 0x000fe200078ec0ff */
[----:B------:R-:W-:Y:S01]  /*af60*/  IMAD.SHL.U32 R17, R17, 0x800, RZ ;  /* 0x0000080011117824 */ /* 0x000fe200078e00ff */
[----:B------:R-:W-:Y:S01]  /*af70*/  LOP3.LUT R14, R14, 0x2000, RZ, 0xc0, !PT ;  /* 0x000020000e0e7812 */ /* 0x000fe200078ec0ff */
[----:B------:R-:W-:Y:S01]  /*af80*/  IMAD.MOV.U32 R5, RZ, RZ, 0x1 ;  /* 0x00000001ff057424 */ /* 0x000fe200078e00ff */
[----:B------:R-:W-:Y:S01]  /*af90*/  LOP3.LUT R16, R16, 0x2, RZ, 0xc0, !PT ;  /* 0x0000000210107812 */ /* 0x000fe200078ec0ff */
[----:B------:R-:W-:Y:S01]  /*afa0*/  VIADD R18, R15, 0x1 ;  /* 0x000000010f127836 */ /* 0x000fe20000000000 */
[----:B------:R-:W-:-:S07]  /*afb0*/  LOP3.LUT R17, R17, 0x800, RZ, 0xc0, !PT ;  /* 0x0000080011117812 */ /* 0x000fce00078ec0ff */
.L_x_296:
[----:B------:R-:W-:-:S03]  /*afc0*/  UMOV UR8, 0xffffffff ;  /* 0xffffffff00087882 */ /* 0x000fc60000000000 */
[----:B------:R-:W-:Y:S05]  /*afd0*/  BRA.DIV UR8, `(.L_x_286) ;  /* 0x0000000e08c07947 */ /* 0x000fea000b800000 */
[----:B------:R-:W-:-:S13]  /*afe0*/  ELECT P0, URZ, PT ;  /* 0x00000000003f782f */ /* 0x000fda0003800000 */
.L_x_306:
[----:B------:R-:W0:Y:S01]  /*aff0*/  LDC R8, c[0x0][0x28c] ;  /* 0x0000a300ff087b82 */ /* 0x000e220000000800 */
[----:B------:R-:W-:Y:S01]  /*b000*/  BSSY B1, `(.L_x_287) ;  /* 0x000004f000017945 */ /* 0x000fe20003800000 */
[----:B0-----:R-:W-:-:S13]  /*b010*/  ISETP.LT.OR P0, PT, R8, 0x1, !P0 ;  /* 0x000000010800780c */ /* 0x001fda0004701670 */
[----:B------:R-:W-:Y:S05]  /*b020*/  @P0 BRA `(.L_x_288) ;  /* 0x0000000400300947 */ /* 0x000fea0003800000 */
[C---:B------:R-:W-:Y:S02]  /*b030*/  IMAD R23, R7.reuse, 0x4, R16 ;  /* 0x0000000407177824 */ /* 0x040fe400078e0210 */
[----:B------:R-:W-:Y:S02]  /*b040*/  IMAD.SHL.U32 R6, R6, 0x80, RZ ;  /* 0x0000008006067824 */ /* 0x000fe400078e00ff */
[----:B------:R-:W-:Y:S02]  /*b050*/  IMAD R7, R7, 0x100, R13 ;  /* 0x0000010007077824 */ /* 0x000fe400078e020d */
[----:B------:R-:W-:Y:S02]  /*b060*/  IMAD.MOV.U32 R25, RZ, RZ, RZ ;  /* 0x000000ffff197224 */ /* 0x000fe400078e00ff */
[----:B------:R-:W-:Y:S02]  /*b070*/  IMAD.MOV.U32 R28, RZ, RZ, 0x40 ;  /* 0x00000040ff1c7424 */ /* 0x000fe400078e00ff */
[----:B------:R-:W-:-:S02]  /*b080*/  IMAD.MOV.U32 R8, RZ, RZ, R18 ;  /* 0x000000ffff087224 */ /* 0x000fc400078e0012 */
[----:B------:R-:W-:Y:S02]  /*b090*/  IMAD.MOV.U32 R9, RZ, RZ, R5 ;  /* 0x000000ffff097224 */ /* 0x000fe400078e0005 */
[----:B------:R-:W-:Y:S02]  /*b0a0*/  IMAD.MOV.U32 R19, RZ, RZ, R10 ;  /* 0x000000ffff137224 */ /* 0x000fe400078e000a */
[----:B------:R-:W-:-:S07]  /*b0b0*/  IMAD.MOV.U32 R27, RZ, RZ, RZ ;  /* 0x000000ffff1b7224 */ /* 0x000fce00078e00ff */
.L_x_291:
[----:B------:R-:W0:Y:S01]  /*b0c0*/  S2R R22, SR_CgaCtaId ;  /* 0x0000000000167919 */ /* 0x000e220000008800 */
[----:B------:R-:W-:Y:S02]  /*b0d0*/  MOV R21, 0x400 ;  /* 0x0000040000157802 */ /* 0x000fe40000000f00 */
[----:B------:R-:W-:Y:S02]  /*b0e0*/  LOP3.LUT P1, RZ, R0, 0x7f, RZ, 0xc0, !PT ;  /* 0x0000007f00ff7812 */ /* 0x000fe4000782c0ff */
[----:B0-----:R-:W-:Y:S02]  /*b0f0*/  LEA R26, R22, R21, 0x18 ;  /* 0x00000015161a7211 */ /* 0x001fe400078ec0ff */
[----:B------:R-:W-:-:S09]  /*b100*/  SHF.L.U32 R21, R9, 0x1f, RZ ;  /* 0x0000001f09157819 */ /* 0x000fd200000006ff */
[----:B------:R-:W0:Y:S01]  /*b110*/  @!P1 LDC R22, c[0x0][0x640] ;  /* 0x00019000ff169b82 */ /* 0x000e220000000800 */
[----:B------:R-:W-:-:S04]  /*b120*/  IMAD R24, R19, 0x8, R26 ;  /* 0x0000000813187824 */ /* 0x000fc800078e021a */
[----:B------:R-:W1:Y:S02]  /*b130*/  SYNCS.PHASECHK.TRANS64.TRYWAIT P0, [R24+URZ+0x18], R21 ;  /* 0x00001815180075a7 */ /* 0x000e64000800017f */
[----:B-1----:R-:W-:Y:S05]  /*b140*/  @!P0 BRA `(.L_x_289) ;  /* 0x0000000c00848947 */ /* 0x002fea0003800000 */
.L_x_307:
[----:B-1----:R-:W-:Y:S01]  /*b150*/  PRMT R21, R11, 0x9910, RZ ;  /* 0x000099100b157816 */ /* 0x002fe200000000ff */
[----:B0-----:R0:W-:Y:S03]  /*b160*/  @!P1 SYNCS.ARRIVE.TRANS64 RZ, [R24+URZ], R22 ;  /* 0x0000001618ff99a7 */ /* 0x0011e6000800003f */
[----:B------:R-:W-:-:S13]  /*b170*/  ISETP.NE.AND P0, PT, R21, 0x2, PT ;  /* 0x000000021500780c */ /* 0x000fda0003f05270 */
[----:B0-----:R-:W-:Y:S05]  /*b180*/  @P0 BRA `(.L_x_290) ;  /* 0x0000000000040947 */ /* 0x001fea0003800000 */
[----:B------:R-:W-:Y:S01]  /*b190*/  BPT.TRAP 0x1 ;  /* 0x000000040000795c */ /* 0x000fe20000300000 */
.L_x_290:
[C---:B------:R-:W-:Y:S01]  /*b1a0*/  IMAD R21, R19.reuse, 0x4000, R14 ;  /* 0x0000400013157824 */ /* 0x040fe200078e020e */
[----:B------:R-:W-:Y:S01]  /*b1b0*/  R2UR UR13, R26 ;  /* 0x000000001a0d72ca */ /* 0x000fe200000e0000 */
[--C-:B------:R-:W-:Y:S01]  /*b1c0*/  IMAD R22, R19, 0x8000, R26.reuse ;  /* 0x0000800013167824 */ /* 0x100fe200078e021a */
[----:B------:R-:W-:Y:S01]  /*b1d0*/  R2UR UR18, R28 ;  /* 0x000000001c1272ca */ /* 0x000fe200000e0000 */
[----:B------:R-:W-:Y:S01]  /*b1e0*/  IMAD R21, R21, 0x2, R26 ;  /* 0x0000000215157824 */ /* 0x000fe200078e021a */
[----:B------:R-:W-:Y:S01]  /*b1f0*/  R2UR UR33, R24 ;  /* 0x00000000182172ca */ /* 0x000fe200000e0000 */
[----:B------:R-:W-:Y:S01]  /*b200*/  VIADD R8, R8, 0xffffffff ;  /* 0xffffffff08087836 */ /* 0x000fe20000000000 */
[----:B------:R-:W-:Y:S01]  /*b210*/  R2UR UR16, R22 ;  /* 0x00000000161072ca */ /* 0x000fe200000e0000 */
[----:B------:R-:W-:Y:S01]  /*b220*/  UIADD3 UR14, UP0, UR42, 0xf0, URZ ;  /* 0x000000f02a0e7890 */ /* 0x000fe2000ff1e03f */
[----:B------:R-:W-:Y:S01]  /*b230*/  R2UR UR32, R21 ;  /* 0x00000000152072ca */ /* 0x000fe200000e0000 */
[----:B------:R-:W-:Y:S01]  /*b240*/  IMAD R21, R19, 0x1000, R17 ;  /* 0x0000100013157824 */ /* 0x000fe200078e0211 */
[----:B------:R-:W-:Y:S01]  /*b250*/  R2UR UR36, R20 ;  /* 0x00000000142472ca */ /* 0x000fe200000e0000 */
[----:B------:R-:W-:Y:S01]  /*b260*/  UIADD3 UR22, UP1, UR42, 0x1f0, URZ ;  /* 0x000001f02a167890 */ /* 0x000fe2000ff3e03f */
[----:B------:R-:W-:Y:S01]  /*b270*/  R2UR UR34, R25 ;  /* 0x00000000192272ca */ /* 0x000fe200000e0000 */
[----:B------:R-:W-:Y:S01]  /*b280*/  UIADD3 UR30, UP2, UR42, 0x2f0, URZ ;  /* 0x000002f02a1e7890 */ /* 0x000fe2000ff5e03f */
[----:B------:R-:W-:Y:S01]  /*b290*/  R2UR UR8, R21 ;  /* 0x00000000150872ca */ /* 0x000fe200000e0000 */
[----:B------:R-:W-:Y:S01]  /*b2a0*/  UIADD3.X UR15, URZ, UR43, URZ, UP0, !UPT ;  /* 0x0000002b3f0f7290 */ /* 0x000fe200087fe43f */
[----:B------:R-:W-:Y:S01]  /*b2b0*/  R2UR UR35, R7 ;  /* 0x00000000072372ca */ /* 0x000fe200000e0000 */
[----:B------:R-:W-:Y:S01]  /*b2c0*/  UIADD3.X UR23, URZ, UR43, URZ, UP1, !UPT ;  /* 0x0000002b3f177290 */ /* 0x000fe20008ffe43f */
[----:B------:R-:W-:Y:S01]  /*b2d0*/  R2UR UR11, R23 ;  /* 0x00000000170b72ca */ /* 0x000fe200000e0000 */
[----:B------:R-:W-:Y:S01]  /*b2e0*/  UIADD3 UR26, UR18, -0x40, URZ ;  /* 0xffffffc0121a7890 */ /* 0x000fe2000fffe03f */
[----:B------:R-:W-:Y:S01]  /*b2f0*/  R2UR UR12, R27 ;  /* 0x000000001b0c72ca */ /* 0x000fe200000e0000 */
[----:B------:R-:W-:Y:S01]  /*b300*/  UIADD3 UR32, UR32, 0x100, URZ ;  /* 0x0000010020207890 */ /* 0x000fe2000fffe03f */
[----:B------:R-:W-:Y:S01]  /*b310*/  R2UR UR27, R6 ;  /* 0x00000000061b72ca */ /* 0x000fe200000e0000 */
[----:B------:R-:W-:Y:S01]  /*b320*/  UIADD3 UR24, UR16, 0x18100, URZ ;  /* 0x0001810010187890 */ /* 0x000fe2000fffe03f */
[----:B------:R-:W-:Y:S01]  /*b330*/  ISETP.GT.AND P1, PT, R8, 0x1, PT ;  /* 0x000000010800780c */ /* 0x000fe20003f24270 */
[----:B------:R-:W-:Y:S01]  /*b340*/  UIADD3.X UR31, URZ, UR43, URZ, UP2, !UPT ;  /* 0x0000002b3f1f7290 */ /* 0x000fe200097fe43f */
[----:B------:R-:W-:Y:S01]  /*b350*/  VIADD R19, R19, 0x1 ;  /* 0x0000000113137836 */ /* 0x000fe20000000000 */
[----:B------:R-:W-:Y:S01]  /*b360*/  UIADD3 UR8, UR13, 0x30100, UR8 ;  /* 0x000301000d087890 */ /* 0x000fe2000fffe008 */
[----:B------:R-:W-:Y:S01]  /*b370*/  VIADD R27, R27, 0x1 ;  /* 0x000000011b1b7836 */ /* 0x000fe20000000000 */
[----:B------:R-:W-:Y:S01]  /*b380*/  UIADD3 UR16, UR16, 0x1c100, URZ ;  /* 0x0001c10010107890 */ /* 0x000fe2000fffe03f */
[----:B------:R-:W-:Y:S01]  /*b390*/  VIADD R28, R28, 0x80 ;  /* 0x000000801c1c7836 */ /* 0x000fe20000000000 */
[----:B------:R-:W-:Y:S01]  /*b3a0*/  UMOV UR21, 0x30000 ;  /* 0x0003000000157882 */ /* 0x000fe20000000000 */
[----:B------:R-:W-:Y:S01]  /*b3b0*/  UMOV UR38, 0x0 ;  /* 0x0000000000267882 */ /* 0x000fe20000000000 */
[----:B------:R-:W-:Y:S01]  /*b3c0*/  UMOV UR39, 0x10000000 ;  /* 0x1000000000277882 */ /* 0x000fe20000000000 */
[----:B------:R-:W-:Y:S01]  /*b3d0*/  ISETP.NE.AND P0, PT, R19, 0x3, PT ;  /* 0x000000031300780c */ /* 0x000fe20003f05270 */
[----:B------:R-:W-:Y:S01]  /*b3e0*/  UMOV UR10, URZ ;  /* 0x0000003f000a7c82 */ /* 0x000fe20008000000 */
[----:B------:R-:W-:Y:S01]  /*b3f0*/  UMOV UR9, UR33 ;  /* 0x0000002100097c82 */ /* 0x000fe20008000000 */
[----:B------:R-:W-:Y:S01]  /*b400*/  UMOV UR13, UR36 ;  /* 0x00000024000d7c82 */ /* 0x000fe20008000000 */
[----:B------:R0:W-:Y:S01]  /*b410*/  UTMALDG.3D.MULTICAST [UR32], [UR14], UR21, desc[UR38] ;  /* 0x000026200e0073b4 */ /* 0x0001e20008011815 */
[----:B------:R-:W-:Y:S01]  /*b420*/  UMOV UR25, UR33 ;  /* 0x0000002100197c82 */ /* 0x000fe20008000000 */
[----:B------:R-:W-:Y:S01]  /*b430*/  UMOV UR28, UR36 ;  /* 0x00000024001c7c82 */ /* 0x000fe20008000000 */
[----:B------:R-:W-:Y:S01]  /*b440*/  UMOV UR17, UR33 ;  /* 0x0000002100117c82 */ /* 0x000fe20008000000 */
[----:B------:R-:W-:Y:S01]  /*b450*/  UMOV UR20, UR36 ;  /* 0x0000002400147c82 */ /* 0x000fe20008000000 */
[----:B------:R-:W-:Y:S01]  /*b460*/  UMOV UR19, UR27 ;  /* 0x0000001b00137c82 */ /* 0x000fe20008000000 */
[----:B------:R-:W-:Y:S01]  /*b470*/  SEL R22, RZ, 0x1, P0 ;  /* 0x00000001ff167807 */ /* 0x000fe20000000000 */
[----:B------:R-:W-:Y:S01]  /*b480*/  VIADD R25, R25, 0x40 ;  /* 0x0000004019197836 */ /* 0x000fe20000000000 */
[----:B------:R0:W-:Y:S01]  /*b490*/  UTMALDG.4D.MULTICAST [UR8], [UR22], UR21, desc[UR38] ;  /* 0x00002608160073b4 */ /* 0x0001e20008019815 */
[----:B------:R-:W-:-:S02]  /*b4a0*/  SEL R19, R19, RZ, P0 ;  /* 0x000000ff13137207 */ /* 0x000fc40000000000 */
[----:B------:R-:W-:Y:S01]  /*b4b0*/  LOP3.LUT R9, R9, R22, RZ, 0x3c, !PT ;  /* 0x0000001609097212 */ /* 0x000fe200078e3cff */
[----:B------:R0:W-:Y:S01]  /*b4c0*/  UTMALDG.3D [UR24], [UR30], desc[UR38] ;  /* 0x000026181e0075b4 */ /* 0x0001e20008011000 */
[----:B------:R0:W-:Y:S02]  /*b4d0*/  UTMALDG.3D [UR16], [UR30], desc[UR38] ;  /* 0x000026101e0075b4 */ /* 0x0001e40008011000 */
[----:B0-----:R-:W-:Y:S05]  /*b4e0*/  @P1 BRA `(.L_x_291) ;  /* 0xfffffff800f41947 */ /* 0x001fea000383ffff */
.L_x_288:
[----:B------:R-:W-:Y:S05]  /*b4f0*/  BSYNC B1 ;  /* 0x0000000000017941 */ /* 0x000fea0003800000 */
.L_x_287:
[----:B------:R-:W-:Y:S01]  /*b500*/  LOP3.LUT P1, RZ, R12, 0xff, RZ, 0xc0, !PT ;  /* 0x000000ff0cff7812 */ /* 0x000fe2000782c0ff */
[C---:B------:R-:W-:Y:S01]  /*b510*/  IMAD.IADD R9, R15.reuse, 0x1, R10 ;  /* 0x000000010f097824 */ /* 0x040fe200078e020a */
[----:B------:R-:W-:Y:S01]  /*b520*/  ULDC.64 UR8, c[0x0][0x750] ;  /* 0x0001d40000087ab9 */ /* 0x000fe20000000a00 */
[----:B------:R-:W-:Y:S01]  /*b530*/  ISETP.GE.U32.AND P2, PT, R15, 0x3, PT ;  /* 0x000000030f00780c */ /* 0x000fe20003f46070 */
[----:B------:R-:W-:Y:S01]  /*b540*/  BSSY B1, `(.L_x_292) ;  /* 0x0000069000017945 */ /* 0x000fe20003800000 */
[----:B------:R-:W-:Y:S01]  /*b550*/  IMAD.MOV.U32 R20, RZ, RZ, -0x1 ;  /* 0xffffffffff147424 */ /* 0x000fe200078e00ff */
[----:B------:R-:W-:Y:S02]  /*b560*/  ISETP.GT.U32.AND P0, PT, R9, 0x2, PT ;  /* 0x000000020900780c */ /* 0x000fe40003f04070 */
[----:B------:R-:W-:Y:S02]  /*b570*/  PRMT R12, RZ, 0x7610, R12 ;  /* 0x00007610ff0c7816 */ /* 0x000fe4000000000c */
[----:B------:R-:W-:-:S03]  /*b580*/  ISETP.LT.U32.AND P0, PT, R15, 0x3, P0 ;  /* 0x000000030f00780c */ /* 0x000fc60000701070 */
[----:B------:R-:W0:Y:S01]  /*b590*/  @P1 S2R R7, SR_CgaCtaId ;  /* 0x0000000000071919 */ /* 0x000e220000008800 */
[----:B------:R-:W-:-:S04]  /*b5a0*/  @P1 MOV R6, 0x400 ;  /* 0x0000040000061802 */ /* 0x000fc80000000f00 */
[----:B0-----:R-:W-:Y:S01]  /*b5b0*/  @P1 LEA R8, R7, R6, 0x18 ;  /* 0x0000000607081211 */ /* 0x001fe200078ec0ff */
[----:B------:R-:W-:Y:S01]  /*b5c0*/  IMAD.WIDE.U32 R6, R9, -0x55555555, RZ ;  /* 0xaaaaaaab09067825 */ /* 0x000fe200078e00ff */
[----:B------:R-:W-:Y:S02]  /*b5d0*/  SEL R6, RZ, 0x1, !P0 ;  /* 0x00000001ff067807 */ /* 0x000fe40004000000 */
[----:B------:R0:W-:Y:S01]  /*b5e0*/  @P1 SYNCS.ARRIVE.TRANS64.A1T0 RZ, [R8+URZ+0x48], RZ ;  /* 0x000048ff08ff19a7 */ /* 0x0001e2000810003f */
[----:B------:R-:W-:Y:S02]  /*b5f0*/  IADD3 R2, P1, R2, UR40, RZ ;  /* 0x0000002802027c10 */ /* 0x000fe4000ff3e0ff */
[----:B------:R-:W-:Y:S01]  /*b600*/  LOP3.LUT R5, R5, R6, RZ, 0x3c, !PT ;  /* 0x0000000605057212 */ /* 0x000fe200078e3cff */
[----:B------:R-:W-:Y:S01]  /*b610*/  IMAD.MOV.U32 R6, RZ, RZ, -0x1 ;  /* 0xffffffffff067424 */ /* 0x000fe200078e00ff */
[----:B------:R-:W-:Y:S02]  /*b620*/  IADD3.X R3, R3, UR7, RZ, P1, !PT ;  /* 0x0000000703037c10 */ /* 0x000fe40008ffe4ff */
[----:B------:R-:W-:-:S02]  /*b630*/  ISETP.GE.U32.AND P0, PT, R2, UR8, PT ;  /* 0x0000000802007c0c */ /* 0x000fc4000bf06070 */
[----:B0-----:R-:W-:Y:S01]  /*b640*/  SHF.R.U32.HI R8, RZ, 0x1, R7 ;  /* 0x00000001ff087819 */ /* 0x001fe20000011607 */
[----:B------:R-:W-:Y:S01]  /*b650*/  IMAD.MOV.U32 R7, RZ, RZ, -0x1 ;  /* 0xffffffffff077424 */ /* 0x000fe200078e00ff */
[----:B------:R-:W-:Y:S02]  /*b660*/  ISETP.GE.U32.AND.EX P0, PT, R3, UR9, PT, P0 ;  /* 0x0000000903007c0c */ /* 0x000fe4000bf06100 */
[--C-:B------:R-:W-:Y:S01]  /*b670*/  @P2 LOP3.LUT R5, R5, 0x1, R8.reuse, 0x78, !PT ;  /* 0x0000000105052812 */ /* 0x100fe200078e7808 */
[----:B------:R-:W-:Y:S01]  /*b680*/  IMAD R10, R8, -0x3, R9 ;  /* 0xfffffffd080a7824 */ /* 0x000fe200078e0209 */
[----:B------:R-:W-:-:S09]  /*b690*/  PRMT R8, RZ, 0x7610, R8 ;  /* 0x00007610ff087816 */ /* 0x000fd20000000008 */
[----:B------:R-:W-:Y:S05]  /*b6a0*/  @P0 BRA `(.L_x_293) ;  /* 0x0000000400480947 */ /* 0x000fea0003800000 */
[----:B------:R-:W0:Y:S01]  /*b6b0*/  S2R R19, SR_CTAID.X ;  /* 0x0000000000137919 */ /* 0x000e220000002500 */
[----:B------:R-:W-:Y:S01]  /*b6c0*/  ULDC UR8, c[0x0][0x150] ;  /* 0x0000540000087ab9 */ /* 0x000fe20000000800 */
[----:B------:R-:W1:Y:S01]  /*b6d0*/  LDC R8, c[0x0][0x144] ;  /* 0x00005100ff087b82 */ /* 0x000e620000000800 */
[----:B------:R-:W-:Y:S01]  /*b6e0*/  ULDC UR11, c[0x0][0x730] ;  /* 0x0001cc00000b7ab9 */ /* 0x000fe20000000800 */
[----:B------:R-:W2:Y:S06]  /*b6f0*/  S2R R21, SR_CTAID.Y ;  /* 0x0000000000157919 */ /* 0x000eac0000002600 */
[----:B------:R-:W3:Y:S01]  /*b700*/  LDC R22, c[0x0][0x148] ;  /* 0x00005200ff167b82 */ /* 0x000ee20000000800 */
[----:B0-----:R-:W-:-:S02]  /*b710*/  I2FP.F32.U32 R6, R19 ;  /* 0x0000001300067245 */ /* 0x001fc40000201000 */
[----:B--2---:R-:W-:-:S03]  /*b720*/  I2FP.F32.U32 R7, R21 ;  /* 0x0000001500077245 */ /* 0x004fc60000201000 */
[----:B------:R-:W-:Y:S01]  /*b730*/  FMUL R6, R6, UR8 ;  /* 0x0000000806067c20 */ /* 0x000fe20008400000 */
[----:B------:R-:W-:Y:S02]  /*b740*/  ULDC UR8, c[0x0][0x154] ;  /* 0x0000550000087ab9 */ /* 0x000fe40000000800 */
[----:B------:R-:W-:Y:S01]  /*b750*/  FMUL R9, R7, UR8 ;  /* 0x0000000807097c20 */ /* 0x000fe20008400000 */
[----:B------:R-:W-:Y:S02]  /*b760*/  ULDC.64 UR8, c[0x0][0x728] ;  /* 0x0001ca0000087ab9 */ /* 0x000fe40000000a00 */
[----:B------:R-:W0:Y:S01]  /*b770*/  F2I.U32.TRUNC.NTZ R6, R6 ;  /* 0x0000000600067305 */ /* 0x000e22000020f000 */
[----:B------:R-:W-:-:S04]  /*b780*/  ISETP.NE.U32.AND P0, PT, RZ, UR8, PT ;  /* 0x00000008ff007c0c */ /* 0x000fc8000bf05070 */
[----:B------:R-:W-:-:S03]  /*b790*/  ISETP.NE.AND.EX P0, PT, RZ, UR9, PT, P0 ;  /* 0x00000009ff007c0c */ /* 0x000fc6000bf05300 */
[----:B------:R-:W2:Y:S01]  /*b7a0*/  F2I.U32.TRUNC.NTZ R9, R9 ;  /* 0x0000000900097305 */ /* 0x000ea2000020f000 */
[----:B0-----:R-:W-:Y:S02]  /*b7b0*/  IMAD.MOV R7, RZ, RZ, -R6 ;  /* 0x000000ffff077224 */ /* 0x001fe400078e0a06 */
[----:B------:R-:W-:Y:S02]  /*b7c0*/  IMAD.MOV.U32 R6, RZ, RZ, R2 ;  /* 0x000000ffff067224 */ /* 0x000fe400078e0002 */
[----:B-1----:R-:W-:Y:S02]  /*b7d0*/  IMAD R19, R8, R7, R19 ;  /* 0x0000000708137224 */ /* 0x002fe400078e0213 */
[----:B------:R-:W-:Y:S02]  /*b7e0*/  IMAD.MOV.U32 R7, RZ, RZ, R3 ;  /* 0x000000ffff077224 */ /* 0x000fe400078e0003 */
[----:B--2---:R-:W-:Y:S01]  /*b7f0*/  IMAD.MOV R24, RZ, RZ, -R9 ;  /* 0x000000ffff187224 */ /* 0x004fe200078e0a09 */
[----:B---3--:R-:W-:Y:S06]  /*b800*/  @!P0 BRA `(.L_x_294) ;  /* 0x0000000000288947 */ /* 0x008fec0003800000 */
[----:B------:R-:W-:Y:S02]  /*b810*/  ULDC UR10, c[0x0][0x734] ;  /* 0x0001cd00000a7ab9 */ /* 0x000fe40000000800 */
[----:B------:R-:W-:-:S05]  /*b820*/  IADD3 R7, P0, R2, UR10, RZ ;  /* 0x0000000a02077c10 */ /* 0x000fca000ff1e0ff */
[----:B------:R-:W-:-:S04]  /*b830*/  IMAD.X R23, RZ, RZ, R3, P0 ;  /* 0x000000ffff177224 */ /* 0x000fc800000e0603 */
[----:B------:R-:W-:-:S04]  /*b840*/  IMAD.WIDE.U32 R8, R23, UR8, RZ ;  /* 0x0000000817087c25 */ /* 0x000fc8000f8e00ff */
[----:B------:R-:W-:-:S04]  /*b850*/  IMAD.WIDE.U32 R8, P0, R7, UR9, R8 ;  /* 0x0000000907087c25 */ /* 0x000fc8000f800008 */
[----:B------:R-:W-:-:S04]  /*b860*/  IMAD.WIDE.U32 R6, R7, UR8, RZ ;  /* 0x0000000807067c25 */ /* 0x000fc8000f8e00ff */
[----:B------:R-:W-:Y:S01]  /*b870*/  IMAD.MOV.U32 R6, RZ, RZ, R9 ;  /* 0x000000ffff067224 */ /* 0x000fe200078e0009 */
[----:B------:R-:W-:Y:S01]  /*b880*/  IADD3 RZ, P1, R7, R8, RZ ;  /* 0x0000000807ff7210 */ /* 0x000fe20007f3e0ff */
[----:B------:R-:W-:-:S04]  /*b890*/  IMAD.X R7, RZ, RZ, RZ, P0 ;  /* 0x000000ffff077224 */ /* 0x000fc800000e06ff */
[----:B------:R-:W-:-:S08]  /*b8a0*/  IMAD.WIDE.U32.X R6, R23, UR9, R6, P1 ;  /* 0x0000000917067c25 */ /* 0x000fd000088e0406 */
.L_x_294:
[--C-:B------:R-:W-:Y:S01]  /*b8b0*/  SHF.R.U64 R20, R6, UR11, R7.reuse ;  /* 0x0000000b06147c19 */ /* 0x100fe20008001207 */
[----:B------:R-:W-:Y:S01]  /*b8c0*/  ULDC.64 UR8, c[0x0][0x720] ;  /* 0x0001c80000087ab9 */ /* 0x000fe20000000a00 */
[----:B------:R-:W-:Y:S01]  /*b8d0*/  SHF.R.U32.HI R6, RZ, UR11, R7 ;  /* 0x0000000bff067c19 */ /* 0x000fe20008011607 */
[----:B------:R-:W-:Y:S01]  /*b8e0*/  ULDC.64 UR10, c[0x0][0x740] ;  /* 0x0001d000000a7ab9 */ /* 0x000fe20000000a00 */
[----:B------:R-:W-:Y:S01]  /*b8f0*/  IADD3 R7, P0, RZ, -R20, RZ ;  /* 0x80000014ff077210 */ /* 0x000fe20007f1e0ff */
[----:B------:R-:W-:-:S04]  /*b900*/  @P4 IMAD R19, R22, R24, R21 ;  /* 0x0000001816134224 */ /* 0x000fc800078e0215 */
[----:B------:R-:W-:Y:S01]  /*b910*/  IMAD.X R6, RZ, RZ, ~R6, P0 ;  /* 0x000000ffff067224 */ /* 0x000fe200000e0e06 */
[----:B------:R-:W-:-:S03]  /*b920*/  ISETP.NE.U32.AND P0, PT, RZ, UR10, PT ;  /* 0x0000000aff007c0c */ /* 0x000fc6000bf05070 */
[----:B------:R-:W-:Y:S01]  /*b930*/  IMAD R6, R6, UR8, RZ ;  /* 0x0000000806067c24 */ /* 0x000fe2000f8e02ff */
[----:B------:R-:W-:-:S03]  /*b940*/  ISETP.NE.AND.EX P0, PT, RZ, UR11, PT, P0 ;  /* 0x0000000bff007c0c */ /* 0x000fc6000bf05300 */
[C---:B------:R-:W-:Y:S02]  /*b950*/  IMAD R9, R7.reuse, UR9, R6 ;  /* 0x0000000907097c24 */ /* 0x040fe4000f8e0206 */
[----:B------:R-:W-:Y:S01]  /*b960*/  IMAD.WIDE.U32 R6, R7, UR8, R2 ;  /* 0x0000000807067c25 */ /* 0x000fe2000f8e0002 */
[----:B------:R-:W-:-:S03]  /*b970*/  ULDC UR8, c[0x0][0x718] ;  /* 0x0001c60000087ab9 */ /* 0x000fc60000000800 */
[----:B------:R-:W-:-:S05]  /*b980*/  IMAD.IADD R7, R7, 0x1, R9 ;  /* 0x0000000107077824 */ /* 0x000fca00078e0209 */
[--C-:B------:R-:W-:Y:S02]  /*b990*/  SHF.R.U64 R21, R6, UR8, R7.reuse ;  /* 0x0000000806157c19 */ /* 0x100fe40008001207 */
[----:B------:R-:W-:Y:S01]  /*b9a0*/  SHF.R.U32.HI R6, RZ, UR8, R7 ;  /* 0x00000008ff067c19 */ /* 0x000fe20008011607 */
[----:B------:R-:W-:-:S03]  /*b9b0*/  ULDC UR8, c[0x0][0x708] ;  /* 0x0001c20000087ab9 */ /* 0x000fc60000000800 */
[--C-:B------:R-:W-:Y:S02]  /*b9c0*/  SHF.R.U64 R24, R21, UR8, R6.reuse ;  /* 0x0000000815187c19 */ /* 0x100fe40008001206 */
[----:B------:R-:W-:Y:S01]  /*b9d0*/  SHF.R.U32.HI R7, RZ, UR8, R6 ;  /* 0x00000008ff077c19 */ /* 0x000fe20008011606 */
[----:B------:R-:W-:-:S03]  /*b9e0*/  ULDC UR8, c[0x0][0x758] ;  /* 0x0001d60000087ab9 */ /* 0x000fc60000000800 */
[--C-:B------:R-:W-:Y:S02]  /*b9f0*/  SHF.R.U64 R22, R24, UR8, R7.reuse ;  /* 0x0000000818167c19 */ /* 0x100fe40008001207 */
[----:B------:R-:W-:-:S03]  /*ba00*/  SHF.R.U32.HI R23, RZ, UR8, R7 ;  /* 0x00000008ff177c19 */ /* 0x000fc60008011607 */
[----:B------:R-:W-:Y:S02]  /*ba10*/  IMAD.MOV.U32 R6, RZ, RZ, R22 ;  /* 0x000000ffff067224 */ /* 0x000fe400078e0016 */
[----:B------:R-:W-:Y:S01]  /*ba20*/  IMAD.MOV.U32 R7, RZ, RZ, R23 ;  /* 0x000000ffff077224 */ /* 0x000fe200078e0017 */
[----:B------:R-:W-:Y:S06]  /*ba30*/  @!P0 BRA `(.L_x_295) ;  /* 0x0000000000288947 */ /* 0x000fec0003800000 */
        /* <DEDUP_REMOVED lines=10> */
.L_x_295:
[----:B------:R-:W-:Y:S01]  /*bae0*/  ULDC UR8, c[0x0][0x748] ;  /* 0x0001d20000087ab9 */ /* 0x000fe20000000800 */
[----:B------:R-:W-:Y:S01]  /*baf0*/  LOP3.LUT R21, R21, UR4, RZ, 0xc0, !PT ;  /* 0x0000000415157c12 */ /* 0x000fe2000f8ec0ff */
[----:B------:R-:W-:Y:S01]  /*bb00*/  IMAD.MOV.U32 R8, RZ, RZ, 0x1 ;  /* 0x00000001ff087424 */ /* 0x000fe200078e00ff */
[----:B------:R-:W-:Y:S01]  /*bb10*/  SHF.R.U64 R7, R6, UR8, R7 ;  /* 0x0000000806077c19 */ /* 0x000fe20008001207 */
[----:B------:R-:W-:Y:S01]  /*bb20*/  ULDC UR8, c[0x0][0x738] ;  /* 0x0001ce0000087ab9 */ /* 0x000fe20000000800 */
[----:B------:R-:W-:-:S05]  /*bb30*/  LOP3.LUT R6, R24, UR6, RZ, 0xc0, !PT ;  /* 0x0000000618067c12 */ /* 0x000fca000f8ec0ff */
[----:B------:R-:W-:Y:S02]  /*bb40*/  IMAD R6, R7, UR5, R6 ;  /* 0x0000000507067c24 */ /* 0x000fe4000f8e0206 */
[----:B------:R-:W-:-:S04]  /*bb50*/  IMAD.MOV R7, RZ, RZ, -R7 ;  /* 0x000000ffff077224 */ /* 0x000fc800078e0a07 */
[----:B------:R-:W-:Y:S01]  /*bb60*/  IMAD R22, R7, UR8, R22 ;  /* 0x0000000807167c24 */ /* 0x000fe2000f8e0216 */
[----:B------:R-:W-:Y:S02]  /*bb70*/  ULDC UR8, c[0x0][0x710] ;  /* 0x0001c40000087ab9 */ /* 0x000fe40000000800 */
[----:B------:R-:W-:Y:S01]  /*bb80*/  IMAD R19, R6, UR8, R19 ;  /* 0x0000000806137c24 */ /* 0x000fe2000f8e0213 */
[----:B------:R-:W-:Y:S02]  /*bb90*/  ULDC UR8, c[0x0][0x700] ;  /* 0x0001c00000087ab9 */ /* 0x000fe40000000800 */
[----:B------:R-:W-:-:S05]  /*bba0*/  IMAD R22, R22, UR8, R21 ;  /* 0x0000000816167c24 */ /* 0x000fca000f8e0215 */
[----:B------:R-:W-:Y:S02]  /*bbb0*/  SEL R6, R22, R19, !P4 ;  /* 0x0000001316067207 */ /* 0x000fe40006000000 */
[----:B------:R-:W-:-:S07]  /*bbc0*/  SEL R7, R19, R22, !P4 ;  /* 0x0000001613077207 */ /* 0x000fce0006000000 */
.L_x_293:
[----:B------:R-:W-:Y:S05]  /*bbd0*/  BSYNC B1 ;  /* 0x0000000000017941 */ /* 0x000fea0003800000 */
.L_x_292:
[----:B------:R-:W-:-:S13]  /*bbe0*/  LOP3.LUT P0, RZ, R8, 0xff, RZ, 0xc0, !PT ;  /* 0x000000ff08ff7812 */ /* 0x000fda000780c0ff */
[----:B------:R-:W-:Y:S05]  /*bbf0*/  @P0 BRA `(.L_x_296) ;  /* 0xfffffff000f00947 */ /* 0x000fea000383ffff */
[----:B------:R-:W-:Y:S05]  /*bc00*/  BSYNC B0 ;  /* 0x0000000000007941 */ /* 0x000fea0003800000 */
.L_x_285:
[----:B------:R-:W-:-:S03]  /*bc10*/  UMOV UR8, 0xffffffff ;  /* 0xffffffff00087882 */ /* 0x000fc60000000000 */
[----:B------:R-:W-:Y:S05]  /*bc20*/  BRA.DIV UR8, `(.L_x_297) ;  /* 0x0000000208e07947 */ /* 0x000fea000b800000 */
[----:B------:R-:W-:-:S13]  /*bc30*/  ELECT P0, URZ, PT ;  /* 0x00000000003f782f */ /* 0x000fda0003800000 */
.L_x_310:
[----:B------:R-:W-:Y:S04]  /*bc40*/  BSSY B0, `(.L_x_298) ;  /* 0x0000022000007945 */ /* 0x000fe80003800000 */
[----:B------:R-:W-:Y:S05]  /*bc50*/  @!P0 BRA `(.L_x_299) ;  /* 0x0000000000808947 */ /* 0x000fea0003800000 */
[----:B------:R-:W-:-:S04]  /*bc60*/  LOP3.LUT R4, R4, 0x2, RZ, 0xfc, !PT ;  /* 0x0000000204047812 */ /* 0x000fc800078efcff */
[----:B------:R-:W-:-:S13]  /*bc70*/  ISETP.NE.AND P0, PT, R4, 0x3, PT ;  /* 0x000000030400780c */ /* 0x000fda0003f05270 */
[----:B------:R-:W-:Y:S05]  /*bc80*/  @!P0 BRA `(.L_x_300) ;  /* 0x0000000000048947 */ /* 0x000fea0003800000 */
[----:B------:R-:W-:Y:S01]  /*bc90*/  BPT.TRAP 0x1 ;  /* 0x000000040000795c */ /* 0x000fe20000300000 */
.L_x_300:
[----:B------:R-:W0:Y:S01]  /*bca0*/  S2R R3, SR_CgaCtaId ;  /* 0x0000000000037919 */ /* 0x000e220000008800 */
[----:B------:R-:W-:Y:S02]  /*bcb0*/  MOV R0, 0x400 ;  /* 0x0000040000007802 */ /* 0x000fe40000000f00 */
[----:B------:R-:W-:Y:S02]  /*bcc0*/  SHF.L.U32 R2, R5, 0x1f, RZ ;  /* 0x0000001f05027819 */ /* 0x000fe400000006ff */
[----:B0-----:R-:W-:-:S05]  /*bcd0*/  LEA R3, R3, R0, 0x18 ;  /* 0x0000000003037211 */ /* 0x001fca00078ec0ff */
[----:B------:R-:W-:-:S04]  /*bce0*/  VIADD R3, R3, 0x18 ;  /* 0x0000001803037836 */ /* 0x000fc80000000000 */
[C---:B------:R-:W-:Y:S02]  /*bcf0*/  IMAD R7, R10.reuse, 0x8, R3 ;  /* 0x000000080a077824 */ /* 0x040fe400078e0203 */
[----:B------:R-:W-:Y:S02]  /*bd00*/  VIADD R10, R10, 0x1 ;  /* 0x000000010a0a7836 */ /* 0x000fe40000000000 */
[----:B------:R-:W0:Y:S03]  /*bd10*/  SYNCS.PHASECHK.TRANS64.TRYWAIT P0, [R7+URZ], R2 ;  /* 0x00000002070075a7 */ /* 0x000e26000800017f */
[----:B------:R-:W-:-:S04]  /*bd20*/  ISETP.NE.AND P1, PT, R10, 0x3, PT ;  /* 0x000000030a00780c */ /* 0x000fc80003f25270 */
[----:B------:R-:W-:Y:S02]  /*bd30*/  SEL R0, RZ, 0x1, P1 ;  /* 0x00000001ff007807 */ /* 0x000fe40000800000 */
[----:B------:R-:W-:Y:S02]  /*bd40*/  SEL R10, R10, RZ, P1 ;  /* 0x000000ff0a0a7207 */ /* 0x000fe40000800000 */
[----:B------:R-:W-:-:S03]  /*bd50*/  LOP3.LUT R5, R5, R0, RZ, 0x3c, !PT ;  /* 0x0000000005057212 */ /* 0x000fc600078e3cff */
[----:B------:R-:W-:Y:S01]  /*bd60*/  IMAD R9, R10, 0x8, R3 ;  /* 0x000000080a097824 */ /* 0x000fe200078e0203 */
[----:B------:R-:W-:Y:S01]  /*bd70*/  SHF.L.U32 R4, R5, 0x1f, RZ ;  /* 0x0000001f05047819 */ /* 0x000fe200000006ff */
[----:B0-----:R-:W-:Y:S06]  /*bd80*/  @!P0 BRA `(.L_x_301) ;  /* 0x0000000000a88947 */ /* 0x001fec0003800000 */
.L_x_311:
[----:B------:R-:W1:Y:S01]  /*bd90*/  SYNCS.PHASECHK.TRANS64.TRYWAIT P0, [R9+URZ], R4 ;  /* 0x00000004090075a7 */ /* 0x000e62000800017f */
[----:B------:R-:W-:-:S05]  /*bda0*/  VIADD R0, R10, 0x1 ;  /* 0x000000010a007836 */ /* 0x000fca0000000000 */
[----:B------:R-:W-:-:S04]  /*bdb0*/  ISETP.NE.AND P1, PT, R0, 0x3, PT ;  /* 0x000000030000780c */ /* 0x000fc80003f25270 */
[----:B0-----:R-:W-:Y:S02]  /*bdc0*/  SEL R2, RZ, 0x1, P1 ;  /* 0x00000001ff027807 */ /* 0x001fe40000800000 */
[----:B------:R-:W-:Y:S02]  /*bdd0*/  SEL R0, R0, RZ, P1 ;  /* 0x000000ff00007207 */ /* 0x000fe40000800000 */
[----:B------:R-:W-:Y:S01]  /*bde0*/  LOP3.LUT R2, R5, R2, RZ, 0x3c, !PT ;  /* 0x0000000205027212 */ /* 0x000fe200078e3cff */
[----:B-1----:R-:W-:Y:S06]  /*bdf0*/  @!P0 BRA `(.L_x_302) ;  /* 0x0000000000a08947 */ /* 0x002fec0003800000 */
.L_x_312:
[----:B------:R-:W-:Y:S01]  /*be00*/  IMAD R3, R0, 0x8, R3 ;  /* 0x0000000800037824 */ /* 0x000fe200078e0203 */
[----:B------:R-:W-:-:S07]  /*be10*/  SHF.L.U32 R0, R2, 0x1f, RZ ;  /* 0x0000001f02007819 */ /* 0x000fce00000006ff */
.L_x_303:
[----:B-1----:R1:W2:Y:S02]  /*be20*/  SYNCS.PHASECHK.TRANS64.TRYWAIT P0, [R3+URZ], R0 ;  /* 0x00000000030075a7 */ /* 0x0022a4000800017f */
[----:B--2---:R-:W-:Y:S05]  /*be30*/  @!P0 NANOSLEEP.SYNCS 0x989680 ;  /* 0x009896800000895d */ /* 0x004fea0003900000 */
[----:B------:R-:W2:Y:S02]  /*be40*/  @!P0 SYNCS.PHASECHK.TRANS64 P0, [R3+URZ], R0 ;  /* 0x00000000030085a7 */ /* 0x000ea4000800007f */
[----:B--2---:R-:W-:Y:S05]  /*be50*/  @!P0 BRA `(.L_x_303) ;  /* 0xfffffffc00f08947 */ /* 0x004fea000383ffff */
.L_x_299:
[----:B------:R-:W-:Y:S05]  /*be60*/  BSYNC B0 ;  /* 0x0000000000007941 */ /* 0x000fea0003800000 */
.L_x_298:
[----:B------:R-:W-:Y:S05]  /*be70*/  EXIT ;  /* 0x000000000000794d */ /* 0x000fea0003800000 */
.L_x_21:
[----:B-1----:R-:W-:-:S04]  /*be80*/  IMAD.U32 R13, RZ, RZ, UR9 ;  /* 0x00000009ff0d7e24 */ /* 0x002fc8000f8e00ff */
[----:B------:R1:W3:Y:S03]  /*be90*/  SYNCS.PHASECHK.TRANS64.TRYWAIT P1, [R13+URZ], R18 ;  /* 0x000000120d0075a7 */ /* 0x0002e6000802017f */
[----:B---3--:R-:W-:Y:S05]  /*bea0*/  @!P1 NANOSLEEP.SYNCS 0x989680 ;  /* 0x009896800000995d */ /* 0x008fea0003900000 */
[----:B------:R-:W3:Y:S02]  /*beb0*/  @!P1 SYNCS.PHASECHK.TRANS64 P1, [R13+URZ], R18 ;  /* 0x000000120d0095a7 */ /* 0x000ee4000802007f */
[----:B---3--:R-:W-:Y:S05]  /*bec0*/  @!P1 BRA `(.L_x_21) ;  /* 0xfffffffc00ec9947 */ /* 0x008fea000383ffff */
[----:B------:R-:W-:Y:S05]  /*bed0*/  BRA `(.L_x_20) ;  /* 0xffffff5800547947 */ /* 0x000fea000383ffff */
.L_x_286:
[----:B------:R-:W-:Y:S01]  /*bee0*/  BSSY B1, `(.L_x_304) ;  /* 0x0000006000017945 */ /* 0x000fe20003800000 */
[----:B------:R-:W-:-:S07]  /*bef0*/  IMAD.MOV.U32 R8, RZ, RZ, -0x1 ;  /* 0xffffffffff087424 */ /* 0x000fce00078e00ff */
[----:B------:R-:W-:Y:S05]  /*bf00*/  WARPSYNC.COLLECTIVE R8, `(.L_x_305) ;  /* 0x00000000080c7348 */ /* 0x000fea0003c00000 */
[----:B------:R-:W-:Y:S02]  /*bf10*/  ELECT P0, UR62, PT ;  /* 0x00000000003e782f */ /* 0x000fe40003800000 */
[----:B------:R-:W-:Y:S01]  /*bf20*/  MOV R8, UR62 ;  /* 0x0000003e00087c02 */ /* 0x000fe20008000f00 */
[----:B------:R-:W-:Y:S10]  /*bf30*/  ENDCOLLECTIVE ;  /* 0x000000000000791b */ /* 0x000ff40003800000 */
.L_x_305:
[----:B------:R-:W-:Y:S05]  /*bf40*/  BSYNC B1 ;  /* 0x0000000000017941 */ /* 0x000fea0003800000 */
.L_x_304:
[----:B------:R-:W-:Y:S05]  /*bf50*/  BRA `(.L_x_306) ;  /* 0xfffffff000247947 */ /* 0x000fea000383ffff */
.L_x_289:
[----:B-1----:R1:W2:Y:S02]  /*bf60*/  SYNCS.PHASECHK.TRANS64.TRYWAIT P0, [R24+URZ+0x18], R21 ;  /* 0x00001815180075a7 */ /* 0x0022a4000800017f */
[----:B--2---:R-:W-:Y:S05]  /*bf70*/  @!P0 NANOSLEEP.SYNCS 0x989680 ;  /* 0x009896800000895d */ /* 0x004fea0003900000 */
[----:B------:R-:W2:Y:S02]  /*bf80*/  @!P0 SYNCS.PHASECHK.TRANS64 P0, [R24+URZ+0x18], R21 ;  /* 0x00001815180085a7 */ /* 0x000ea4000800007f */
[----:B--2---:R-:W-:Y:S05]  /*bf90*/  @!P0 BRA `(.L_x_289) ;  /* 0xfffffffc00f08947 */ /* 0x004fea000383ffff */
[----:B------:R-:W-:Y:S05]  /*bfa0*/  BRA `(.L_x_307) ;  /* 0xfffffff000687947 */ /* 0x000fea000383ffff */
.L_x_297:
[----:B------:R-:W-:Y:S01]  /*bfb0*/  BSSY B0, `(.L_x_308) ;  /* 0x0000006000007945 */ /* 0x000fe20003800000 */
[----:B------:R-:W-:-:S07]  /*bfc0*/  IMAD.MOV.U32 R8, RZ, RZ, -0x1 ;  /* 0xffffffffff087424 */ /* 0x000fce00078e00ff */
[----:B------:R-:W-:Y:S05]  /*bfd0*/  WARPSYNC.COLLECTIVE R8, `(.L_x_309) ;  /* 0x00000000080c7348 */ /* 0x000fea0003c00000 */
[----:B------:R-:W-:Y:S02]  /*bfe0*/  ELECT P0, UR62, PT ;  /* 0x00000000003e782f */ /* 0x000fe40003800000 */
[----:B------:R-:W-:Y:S01]  /*bff0*/  MOV R8, UR62 ;  /* 0x0000003e00087c02 */ /* 0x000fe20008000f00 */
[----:B------:R-:W-:Y:S10]  /*c000*/  ENDCOLLECTIVE ;  /* 0x000000000000791b */ /* 0x000ff40003800000 */
.L_x_309:
[----:B------:R-:W-:Y:S05]  /*c010*/  BSYNC B0 ;  /* 0x0000000000007941 */ /* 0x000fea0003800000 */
.L_x_308:
[----:B------:R-:W-:Y:S05]  /*c020*/  BRA `(.L_x_310) ;  /* 0xfffffffc00047947 */ /* 0x000fea000383ffff */
.L_x_301:
[----:B0-----:R0:W1:Y:S02]  /*c030*/  SYNCS.PHASECHK.TRANS64.TRYWAIT P0, [R7+URZ], R2 ;  /* 0x00000002070075a7 */ /* 0x001064000800017f */
[----:B-1----:R-:W-:Y:S05]  /*c040*/  @!P0 NANOSLEEP.SYNCS 0x989680 ;  /* 0x009896800000895d */ /* 0x002fea0003900000 */
[----:B------:R-:W1:Y:S02]  /*c050*/  @!P0 SYNCS.PHASECHK.TRANS64 P0, [R7+URZ], R2 ;  /* 0x00000002070085a7 */ /* 0x000e64000800007f */
[----:B-1----:R-:W-:Y:S05]  /*c060*/  @!P0 BRA `(.L_x_301) ;  /* 0xfffffffc00f08947 */ /* 0x002fea000383ffff */
[----:B------:R-:W-:Y:S05]  /*c070*/  BRA `(.L_x_311) ;  /* 0xfffffffc00447947 */ /* 0x000fea000383ffff */
.L_x_302:
[----:B0-----:R0:W1:Y:S02]  /*c080*/  SYNCS.PHASECHK.TRANS64.TRYWAIT P0, [R9+URZ], R4 ;  /* 0x00000004090075a7 */ /* 0x001064000800017f */
[----:B-1----:R-:W-:Y:S05]  /*c090*/  @!P0 NANOSLEEP.SYNCS 0x989680 ;  /* 0x009896800000895d */ /* 0x002fea0003900000 */
[----:B------:R-:W1:Y:S02]  /*c0a0*/  @!P0 SYNCS.PHASECHK.TRANS64 P0, [R9+URZ], R4 ;  /* 0x00000004090085a7 */ /* 0x000e64000800007f */
[----:B-1----:R-:W-:Y:S05]  /*c0b0*/  @!P0 BRA `(.L_x_302) ;  /* 0xfffffffc00f08947 */ /* 0x002fea000383ffff */
[----:B------:R-:W-:Y:S05]  /*c0c0*/  BRA `(.L_x_312) ;  /* 0xfffffffc004c7947 */ /* 0x000fea000383ffff */
.L_x_313:
[----:B------:R-:W-:-:S00]  /*c0d0*/  BRA `(.L_x_313) ;  /* 0xfffffffc00fc7947 */ /* 0x000fc0000383ffff */
[----:B------:R-:W-:-:S00]  /*c0e0*/  NOP ;  /* 0x0000000000007918 */ /* 0x000fc00000000000 */
        /* <DEDUP_REMOVED lines=9> */
.L_x_314:


//--------------------- .nv.shared._ZN7cutlass13device_kernelINS_4gemm6kernel13GemmUniversalIN4cute5tupleIJiiiiEEENS1_10collective13CollectiveMmaINS1_40MainloopSm90TmaGmmaWarpSpecializedSparseILi3ENS5_IJNS4_1CILi1EEENSA_ILi2EEESB_EEENS1_35KernelTmaWarpSpecializedCooperativeEEENS5_IJNSA_ILi256EEENSA_ILi128EEESH_EEENS_10bfloat16_tENS5_IJNS4_6LayoutINS5_IJiNS5_IJSC_iEEEiEEENS5_IJlNS5_IJSB_SC_EEElEEEEENSK_INS5_IJNS5_IJNS5_IJNSA_ILi8EEESC_NSA_ILi4EEEEEEiEEENS5_IJNS5_IJNSA_ILi16EEESC_SR_EEEiEEEiEEENS5_IJNS5_IJNS5_IJSH_SU_NSA_ILi2048EEEEEENSA_ILi8192EEEEEENS5_IJNS5_IJSB_NSA_ILi1024EEENSA_ILi32EEEEEElEEElEEEEEEEESJ_NS5_IJlSB_lEEENS4_8TiledMMAINS4_8MMA_AtomIJNS4_4SM904GMMA6SPARSE29GMMA_64x128x32_F32BF16BF16_SSILNS1D_5MajorE0ELS1G_0ELNS1D_7ScaleInE1ELS1H_1ELNS1D_9SparseSelE0EEEEEENSK_INS5_IJSC_SB_SB_EEENS5_IJSB_NSA_ILi0EEES1M_EEEEENS5_IJNS4_10UnderscoreES1P_S1P_EEEEENS4_23SM90_TMA_LOAD_MULTICASTENS4_14ComposedLayoutINS4_7SwizzleILi3ELi4ELi3EEENS4_25smem_sparse_ptr_flag_bitsILi2ELi16EEENSK_INS5_IJNS5_IJSB_SQ_EEENS5_IJSC_NSA_ILi64EEEEEEEEENS5_IJNS5_IJS1M_SH_EEESN_EEEEEEEvNS4_8identityENS4_13SM90_TMA_LOADENS1T_IS1V_NS4_18smem_ptr_flag_bitsILi16EEENSK_INS5_IJSQ_S1Z_EEENS5_IJS1Z_SB_EEEEEEEvS26_EENS_8epilogue10collective6detail29Sm90TmaWarpSpecializedAdapterINS2G_15DefaultEpilogueIfNS5_IJSB_llEEES2K_NS2F_6thread17LinearCombinationIfLi1EffLNS2L_9ScaleType4KindE0ELNS_15FloatRoundStyleE2EfEENS1_15EpilogueDefaultEEEEEvvEEEEvNT_6ParamsE --------------------------
	.section	.nv.shared._ZN7cutlass13device_kernelINS_4gemm6kernel13GemmUniversalIN4cute5tupleIJiiiiEEENS1_10collective13CollectiveMmaINS1_40MainloopSm90TmaGmmaWarpSpecializedSparseILi3ENS5_IJNS4_1CILi1EEENSA_ILi2EEESB_EEENS1_35KernelTmaWarpSpecializedCooperativeEEENS5_IJNSA_ILi256EEENSA_ILi128EEESH_EEENS_10bfloat16_tENS5_IJNS4_6LayoutINS5_IJiNS5_IJSC_iEEEiEEENS5_IJlNS5_IJSB_SC_EEElEEEEENSK_INS5_IJNS5_IJNS5_IJNSA_ILi8EEESC_NSA_ILi4EEEEEEiEEENS5_IJNS5_IJNSA_ILi16EEESC_SR_EEEiEEEiEEENS5_IJNS5_IJNS5_IJSH_SU_NSA_ILi2048EEEEEENSA_ILi8192EEEEEENS5_IJNS5_IJSB_NSA_ILi1024EEENSA_ILi32EEEEEElEEElEEEEEEEESJ_NS5_IJlSB_lEEENS4_8TiledMMAINS4_8MMA_AtomIJNS4_4SM904GMMA6SPARSE29GMMA_64x128x32_F32BF16BF16_SSILNS1D_5MajorE0ELS1G_0ELNS1D_7ScaleInE1ELS1H_1ELNS1D_9SparseSelE0EEEEEENSK_INS5_IJSC_SB_SB_EEENS5_IJSB_NSA_ILi0EEES1M_EEEEENS5_IJNS4_10UnderscoreES1P_S1P_EEEEENS4_23SM90_TMA_LOAD_MULTICASTENS4_14ComposedLayoutINS4_7SwizzleILi3ELi4ELi3EEENS4_25smem_sparse_ptr_flag_bitsILi2ELi16EEENSK_INS5_IJNS5_IJSB_SQ_EEENS5_IJSC_NSA_ILi64EEEEEEEEENS5_IJNS5_IJS1M_SH_EEESN_EEEEEEEvNS4_8identityENS4_13SM90_TMA_LOADENS1T_IS1V_NS4_18smem_ptr_flag_bitsILi16EEENSK_INS5_IJSQ_S1Z_EEENS5_IJS1Z_SB_EEEEEEEvS26_EENS_8epilogue10collective6detail29Sm90TmaWarpSpecializedAdapterINS2G_15DefaultEpilogueIfNS5_IJSB_llEEES2K_NS2F_6thread17LinearCombinationIfLi1EffLNS2L_9ScaleType4KindE0ELNS_15FloatRoundStyleE2EfEENS1_15EpilogueDefaultEEEEEvvEEEEvNT_6ParamsE,"aw",@nobits
	.sectionflags	@""
	.align	16
	.zero		1024


//--------------------- .nv.shared.reserved.0     --------------------------
	.section	.nv.shared.reserved.0,"aw",@nobits
	.weak		__nv_reservedSMEM_offset_0_alias
	.size		__nv_reservedSMEM_offset_0_alias, 0, 0
	.other		__nv_reservedSMEM_offset_0_alias,@"STO_CUDA_RESERVED_SHARED STV_DEFAULT"
__nv_reservedSMEM_offset_0_alias:
	.zero		0


//--------------------- .nv.global                --------------------------
	.section	.nv.global,"aw",@nobits
.nv.global:
	.type		_ZN39_INTERNAL_e764d29f_4_k_cu_200d066a_37324cute1_E,@object
	.size		_ZN39_INTERNAL_e764d29f_4_k_cu_200d066a_37324cute1_E,(_ZN39_INTERNAL_e764d29f_4_k_cu_200d066a_37324cuda3std3__45__cpo6cbeginE - _ZN39_INTERNAL_e764d29f_4_k_cu_200d066a_37324cute1_E)
_ZN39_INTERNAL_e764d29f_4_k_cu_200d066a_37324cute1_E:
	.zero		1
	.type		_ZN39_INTERNAL_e764d29f_4_k_cu_200d066a_37324cuda3std3__45__cpo6cbeginE,@object
	.size		_ZN39_INTERNAL_e764d29f_4_k_cu_200d066a_37324cuda3std3__45__cpo6cbeginE,(_ZN39_INTERNAL_e764d29f_4_k_cu_200d066a_37324cuda3std3__48in_placeE - _ZN39_INTERNAL_e764d29f_4_k_cu_200d066a_37324cuda3std3__45__cpo6cbeginE)
_ZN39_INTERNAL_e764d29f_4_k_cu_200d066a_37324cuda3std3__45__cpo6cbeginE:
	.zero		1
	.type		_ZN39_INTERNAL_e764d29f_4_k_cu_200d066a_37324cuda3std3__48in_placeE,@object
	.size		_ZN39_INTERNAL_e764d29f_4_k_cu_200d066a_37324cuda3std3__48in_placeE,(_ZN39_INTERNAL_e764d29f_4_k_cu_200d066a_37324cuda3std6ranges3__45__cpo9iter_moveE - _ZN39_INTERNAL_e764d29f_4_k_cu_200d066a_37324cuda3std3__48in_placeE)
_ZN39_INTERNAL_e764d29f_4_k_cu_200d066a_37324cuda3std3__48in_placeE:
	.zero		1
	.type		_ZN39_INTERNAL_e764d29f_4_k_cu_200d066a_37324cuda3std6ranges3__45__cpo9iter_moveE,@object
	.size		_ZN39_INTERNAL_e764d29f_4_k_cu_200d066a_37324cuda3std6ranges3__45__cpo9iter_moveE,(_ZN39_INTERNAL_e764d29f_4_k_cu_200d066a_37324cuda3std3__45__cpo5beginE - _ZN39_INTERNAL_e764d29f_4_k_cu_200d066a_37324cuda3std6ranges3__45__cpo9iter_moveE)
_ZN39_INTERNAL_e764d29f_4_k_cu_200d066a_37324cuda3std6ranges3__45__cpo9iter_moveE:
	.zero		1
	.type		_ZN39_INTERNAL_e764d29f_4_k_cu_200d066a_37324cuda3std3__45__cpo5beginE,@object
	.size		_ZN39_INTERNAL_e764d29f_4_k_cu_200d066a_37324cuda3std3__45__cpo5beginE,(_ZN39_INTERNAL_e764d29f_4_k_cu_200d066a_37324cuda3std3__441_GLOBAL__N__e764d29f_4_k_cu_200d066a_37326ignoreE - _ZN39_INTERNAL_e764d29f_4_k_cu_200d066a_37324cuda3std3__45__cpo5beginE)
_ZN39_INTERNAL_e764d29f_4_k_cu_200d066a_37324cuda3std3__45__cpo5beginE:
	.zero		1
	.type		_ZN39_INTERNAL_e764d29f_4_k_cu_200d066a_37324cuda3std3__441_GLOBAL__N__e764d29f_4_k_cu_200d066a_37326ignoreE,@object
	.size		_ZN39_INTERNAL_e764d29f_4_k_cu_200d066a_37324cuda3std3__441_GLOBAL__N__e764d29f_4_k_cu_200d066a_37326ignoreE,(_ZN39_INTERNAL_e764d29f_4_k_cu_200d066a_37324cute7productE - _ZN39_INTERNAL_e764d29f_4_k_cu_200d066a_37324cuda3std3__441_GLOBAL__N__e764d29f_4_k_cu_200d066a_37326ignoreE)
_ZN39_INTERNAL_e764d29f_4_k_cu_200d066a_37324cuda3std3__441_GLOBAL__N__e764d29f_4_k_cu_200d066a_37326ignoreE:
	.zero		1
	.type		_ZN39_INTERNAL_e764d29f_4_k_cu_200d066a_37324cute7productE,@object
	.size		_ZN39_INTERNAL_e764d29f_4_k_cu_200d066a_37324cute7productE,(_ZN39_INTERNAL_e764d29f_4_k_cu_200d066a_37324cuda3std3__45__cpo3endE - _ZN39_INTERNAL_e764d29f_4_k_cu_200d066a_37324cute7productE)
_ZN39_INTERNAL_e764d29f_4_k_cu_200d066a_37324cute7productE:
	.zero		1
	.type		_ZN39_INTERNAL_e764d29f_4_k_cu_200d066a_37324cuda3std3__45__cpo3endE,@object
	.size		_ZN39_INTERNAL_e764d29f_4_k_cu_200d066a_37324cuda3std3__45__cpo3endE,(_ZN39_INTERNAL_e764d29f_4_k_cu_200d066a_37324cuda3std3__419piecewise_constructE - _ZN39_INTERNAL_e764d29f_4_k_cu_200d066a_37324cuda3std3__45__cpo3endE)
_ZN39_INTERNAL_e764d29f_4_k_cu_200d066a_37324cuda3std3__45__cpo3endE:
	.zero		1
	.type		_ZN39_INTERNAL_e764d29f_4_k_cu_200d066a_37324cuda3std3__419piecewise_constructE,@object
	.size		_ZN39_INTERNAL_e764d29f_4_k_cu_200d066a_37324cuda3std3__419piecewise_constructE,(_ZN39_INTERNAL_e764d29f_4_k_cu_200d066a_37324cuda3std3__45__cpo4cendE - _ZN39_INTERNAL_e764d29f_4_k_cu_200d066a_37324cuda3std3__419piecewise_constructE)
_ZN39_INTERNAL_e764d29f_4_k_cu_200d066a_37324cuda3std3__419piecewise_constructE:
	.zero		1
	.type		_ZN39_INTERNAL_e764d29f_4_k_cu_200d066a_37324cuda3std3__45__cpo4cendE,@object
	.size		_ZN39_INTERNAL_e764d29f_4_k_cu_200d066a_37324cuda3std3__45__cpo4cendE,(_ZN39_INTERNAL_e764d29f_4_k_cu_200d066a_37324cuda3std6ranges3__45__cpo4swapE - _ZN39_INTERNAL_e764d29f_4_k_cu_200d066a_37324cuda3std3__45__cpo4cendE)
_ZN39_INTERNAL_e764d29f_4_k_cu_200d066a_37324cuda3std3__45__cpo4cendE:
	.zero		1
	.type		_ZN39_INTERNAL_e764d29f_4_k_cu_200d066a_37324cuda3std6ranges3__45__cpo4swapE,@object
	.size		_ZN39_INTERNAL_e764d29f_4_k_cu_200d066a_37324cuda3std6ranges3__45__cpo4swapE,(.L_7 - _ZN39_INTERNAL_e764d29f_4_k_cu_200d066a_37324cuda3std6ranges3__45__cpo4swapE)
_ZN39_INTERNAL_e764d29f_4_k_cu_200d066a_37324cuda3std6ranges3__45__cpo4swapE:
	.zero		1
.L_7:


//--------------------- .nv.constant0._ZN7cutlass13device_kernelINS_4gemm6kernel13GemmUniversalIN4cute5tupleIJiiiiEEENS1_10collective13CollectiveMmaINS1_40MainloopSm90TmaGmmaWarpSpecializedSparseILi3ENS5_IJNS4_1CILi1EEENSA_ILi2EEESB_EEENS1_35KernelTmaWarpSpecializedCooperativeEEENS5_IJNSA_ILi256EEENSA_ILi128EEESH_EEENS_10bfloat16_tENS5_IJNS4_6LayoutINS5_IJiNS5_IJSC_iEEEiEEENS5_IJlNS5_IJSB_SC_EEElEEEEENSK_INS5_IJNS5_IJNS5_IJNSA_ILi8EEESC_NSA_ILi4EEEEEEiEEENS5_IJNS5_IJNSA_ILi16EEESC_SR_EEEiEEEiEEENS5_IJNS5_IJNS5_IJSH_SU_NSA_ILi2048EEEEEENSA_ILi8192EEEEEENS5_IJNS5_IJSB_NSA_ILi1024EEENSA_ILi32EEEEEElEEElEEEEEEEESJ_NS5_IJlSB_lEEENS4_8TiledMMAINS4_8MMA_AtomIJNS4_4SM904GMMA6SPARSE29GMMA_64x128x32_F32BF16BF16_SSILNS1D_5MajorE0ELS1G_0ELNS1D_7ScaleInE1ELS1H_1ELNS1D_9SparseSelE0EEEEEENSK_INS5_IJSC_SB_SB_EEENS5_IJSB_NSA_ILi0EEES1M_EEEEENS5_IJNS4_10UnderscoreES1P_S1P_EEEEENS4_23SM90_TMA_LOAD_MULTICASTENS4_14ComposedLayoutINS4_7SwizzleILi3ELi4ELi3EEENS4_25smem_sparse_ptr_flag_bitsILi2ELi16EEENSK_INS5_IJNS5_IJSB_SQ_EEENS5_IJSC_NSA_ILi64EEEEEEEEENS5_IJNS5_IJS1M_SH_EEESN_EEEEEEEvNS4_8identityENS4_13SM90_TMA_LOADENS1T_IS1V_NS4_18smem_ptr_flag_bitsILi16EEENSK_INS5_IJSQ_S1Z_EEENS5_IJS1Z_SB_EEEEEEEvS26_EENS_8epilogue10collective6detail29Sm90TmaWarpSpecializedAdapterINS2G_15DefaultEpilogueIfNS5_IJSB_llEEES2K_NS2F_6thread17LinearCombinationIfLi1EffLNS2L_9ScaleType4KindE0ELNS_15FloatRoundStyleE2EfEENS1_15EpilogueDefaultEEEEEvvEEEEvNT_6ParamsE --------------------------
	.section	.nv.constant0._ZN7cutlass13device_kernelINS_4gemm6kernel13GemmUniversalIN4cute5tupleIJiiiiEEENS1_10collective13CollectiveMmaINS1_40MainloopSm90TmaGmmaWarpSpecializedSparseILi3ENS5_IJNS4_1CILi1EEENSA_ILi2EEESB_EEENS1_35KernelTmaWarpSpecializedCooperativeEEENS5_IJNSA_ILi256EEENSA_ILi128EEESH_EEENS_10bfloat16_tENS5_IJNS4_6LayoutINS5_IJiNS5_IJSC_iEEEiEEENS5_IJlNS5_IJSB_SC_EEElEEEEENSK_INS5_IJNS5_IJNS5_IJNSA_ILi8EEESC_NSA_ILi4EEEEEEiEEENS5_IJNS5_IJNSA_ILi16EEESC_SR_EEEiEEEiEEENS5_IJNS5_IJNS5_IJSH_SU_NSA_ILi2048EEEEEENSA_ILi8192EEEEEENS5_IJNS5_IJSB_NSA_ILi1024EEENSA_ILi32EEEEEElEEElEEEEEEEESJ_NS5_IJlSB_lEEENS4_8TiledMMAINS4_8MMA_AtomIJNS4_4SM904GMMA6SPARSE29GMMA_64x128x32_F32BF16BF16_SSILNS1D_5MajorE0ELS1G_0ELNS1D_7ScaleInE1ELS1H_1ELNS1D_9SparseSelE0EEEEEENSK_INS5_IJSC_SB_SB_EEENS5_IJSB_NSA_ILi0EEES1M_EEEEENS5_IJNS4_10UnderscoreES1P_S1P_EEEEENS4_23SM90_TMA_LOAD_MULTICASTENS4_14ComposedLayoutINS4_7SwizzleILi3ELi4ELi3EEENS4_25smem_sparse_ptr_flag_bitsILi2ELi16EEENSK_INS5_IJNS5_IJSB_SQ_EEENS5_IJSC_NSA_ILi64EEEEEEEEENS5_IJNS5_IJS1M_SH_EEESN_EEEEEEEvNS4_8identityENS4_13SM90_TMA_LOADENS1T_IS1V_NS4_18smem_ptr_flag_bitsILi16EEENSK_INS5_IJSQ_S1Z_EEENS5_IJS1Z_SB_EEEEEEEvS26_EENS_8epilogue10collective6detail29Sm90TmaWarpSpecializedAdapterINS2G_15DefaultEpilogueIfNS5_IJSB_llEEES2K_NS2F_6thread17LinearCombinationIfLi1EffLNS2L_9ScaleType4KindE0ELNS_15FloatRoundStyleE2EfEENS1_15EpilogueDefaultEEEEEvvEEEEvNT_6ParamsE,"a",@progbits
	.sectionflags	@""
	.align	4
.nv.constant0._ZN7cutlass13device_kernelINS_4gemm6kernel13GemmUniversalIN4cute5tupleIJiiiiEEENS1_10collective13CollectiveMmaINS1_40MainloopSm90TmaGmmaWarpSpecializedSparseILi3ENS5_IJNS4_1CILi1EEENSA_ILi2EEESB_EEENS1_35KernelTmaWarpSpecializedCooperativeEEENS5_IJNSA_ILi256EEENSA_ILi128EEESH_EEENS_10bfloat16_tENS5_IJNS4_6LayoutINS5_IJiNS5_IJSC_iEEEiEEENS5_IJlNS5_IJSB_SC_EEElEEEEENSK_INS5_IJNS5_IJNS5_IJNSA_ILi8EEESC_NSA_ILi4EEEEEEiEEENS5_IJNS5_IJNSA_ILi16EEESC_SR_EEEiEEEiEEENS5_IJNS5_IJNS5_IJSH_SU_NSA_ILi2048EEEEEENSA_ILi8192EEEEEENS5_IJNS5_IJSB_NSA_ILi1024EEENSA_ILi32EEEEEElEEElEEEEEEEESJ_NS5_IJlSB_lEEENS4_8TiledMMAINS4_8MMA_AtomIJNS4_4SM904GMMA6SPARSE29GMMA_64x128x32_F32BF16BF16_SSILNS1D_5MajorE0ELS1G_0ELNS1D_7ScaleInE1ELS1H_1ELNS1D_9SparseSelE0EEEEEENSK_INS5_IJSC_SB_SB_EEENS5_IJSB_NSA_ILi0EEES1M_EEEEENS5_IJNS4_10UnderscoreES1P_S1P_EEEEENS4_23SM90_TMA_LOAD_MULTICASTENS4_14ComposedLayoutINS4_7SwizzleILi3ELi4ELi3EEENS4_25smem_sparse_ptr_flag_bitsILi2ELi16EEENSK_INS5_IJNS5_IJSB_SQ_EEENS5_IJSC_NSA_ILi64EEEEEEEEENS5_IJNS5_IJS1M_SH_EEESN_EEEEEEEvNS4_8identityENS4_13SM90_TMA_LOADENS1T_IS1V_NS4_18smem_ptr_flag_bitsILi16EEENSK_INS5_IJSQ_S1Z_EEENS5_IJS1Z_SB_EEEEEEEvS26_EENS_8epilogue10collective6detail29Sm90TmaWarpSpecializedAdapterINS2G_15DefaultEpilogueIfNS5_IJSB_llEEES2K_NS2F_6thread17LinearCombinationIfLi1EffLNS2L_9ScaleType4KindE0ELNS_15FloatRoundStyleE2EfEENS1_15EpilogueDefaultEEEEEvvEEEEvNT_6ParamsE:
	.zero		1920


//--------------------- SYMBOLS --------------------------

	.type		.nv.reservedSmem.offset0,@object
	.size		.nv.reservedSmem.offset0,0x4
